//
// Generated by NVIDIA NVVM Compiler
//
// Compiler Build ID: CL-36424714
// Cuda compilation tools, release 13.0, V13.0.88
// Based on NVVM 20.0.0
//

.version 9.0
.target sm_100
.address_size 64

	// .globl	_Z15mysgemm_v10_anoiiifPKfS0_fPf
// _ZZ15mysgemm_v10_anoiiifPKfS0_fPfE4sa10 has been demoted
// _ZZ15mysgemm_v10_anoiiifPKfS0_fPfE4sb10 has been demoted

.visible .entry _Z15mysgemm_v10_anoiiifPKfS0_fPf(
	.param .u32 _Z15mysgemm_v10_anoiiifPKfS0_fPf_param_0,
	.param .u32 _Z15mysgemm_v10_anoiiifPKfS0_fPf_param_1,
	.param .u32 _Z15mysgemm_v10_anoiiifPKfS0_fPf_param_2,
	.param .f32 _Z15mysgemm_v10_anoiiifPKfS0_fPf_param_3,
	.param .u64 .ptr .align 1 _Z15mysgemm_v10_anoiiifPKfS0_fPf_param_4,
	.param .u64 .ptr .align 1 _Z15mysgemm_v10_anoiiifPKfS0_fPf_param_5,
	.param .f32 _Z15mysgemm_v10_anoiiifPKfS0_fPf_param_6,
	.param .u64 .ptr .align 1 _Z15mysgemm_v10_anoiiifPKfS0_fPf_param_7
)
.maxntid 256
{
	.reg .pred 	%p<4>;
	.reg .b32 	%r<75>;
	.reg .b32 	%f<1159>;
	.reg .b64 	%rd<35>;
	// demoted variable
	.shared .align 4 .b8 _ZZ15mysgemm_v10_anoiiifPKfS0_fPfE4sa10[4096];
	// demoted variable
	.shared .align 4 .b8 _ZZ15mysgemm_v10_anoiiifPKfS0_fPfE4sb10[4096];
	ld.param.u32 	%r17, [_Z15mysgemm_v10_anoiiifPKfS0_fPf_param_0];
	ld.param.u32 	%r18, [_Z15mysgemm_v10_anoiiifPKfS0_fPf_param_2];
	ld.param.u64 	%rd4, [_Z15mysgemm_v10_anoiiifPKfS0_fPf_param_4];
	ld.param.u64 	%rd5, [_Z15mysgemm_v10_anoiiifPKfS0_fPf_param_5];
	cvta.to.global.u64 	%rd6, %rd5;
	cvta.to.global.u64 	%rd7, %rd4;
	mov.u32 	%r19, %tid.x;
	mov.u32 	%r20, %ctaid.x;
	mov.u32 	%r21, %ctaid.y;
	shl.b32 	%r22, %r20, 7;
	cvt.s64.s32 	%rd8, %r22;
	mul.lo.s32 	%r23, %r21, %r18;
	shl.b32 	%r24, %r23, 7;
	cvt.s64.s32 	%rd9, %r24;
	shl.b32 	%r25, %r19, 2;
	and.b32  	%r26, %r25, 124;
	shr.u32 	%r27, %r19, 5;
	and.b32  	%r28, %r19, 127;
	and.b32  	%r29, %r27, 4;
	and.b32  	%r30, %r19, 96;
	shl.b32 	%r31, %r19, 3;
	and.b32  	%r32, %r31, 24;
	or.b32  	%r1, %r32, %r30;
	shr.u32 	%r33, %r19, 1;
	and.b32  	%r34, %r33, 64;
	shl.b32 	%r35, %r19, 1;
	and.b32  	%r36, %r35, 56;
	or.b32  	%r2, %r36, %r34;
	shr.s32 	%r3, %r18, 3;
	mad.lo.s32 	%r37, %r17, %r27, %r26;
	cvt.s64.s32 	%rd10, %r37;
	add.s64 	%rd11, %rd8, %rd10;
	shl.b64 	%rd12, %rd11, 2;
	add.s64 	%rd1, %rd7, %rd12;
	ld.global.v4.f32 	{%f244, %f245, %f246, %f247}, [%rd1];
	mad.lo.s32 	%r38, %r18, %r28, %r29;
	cvt.s64.s32 	%rd13, %r38;
	add.s64 	%rd14, %rd9, %rd13;
	shl.b64 	%rd15, %rd14, 2;
	add.s64 	%rd2, %rd6, %rd15;
	ld.global.v4.f32 	{%f248, %f249, %f250, %f251}, [%rd2];
	shl.b32 	%r39, %r19, 4;
	mov.u32 	%r40, _ZZ15mysgemm_v10_anoiiifPKfS0_fPfE4sa10;
	add.s32 	%r4, %r40, %r39;
	st.shared.v4.f32 	[%r4], {%f244, %f245, %f246, %f247};
	and.b32  	%r41, %r25, 508;
	and.b32  	%r42, %r39, 2048;
	or.b32  	%r43, %r42, %r41;
	mov.u32 	%r44, _ZZ15mysgemm_v10_anoiiifPKfS0_fPfE4sb10;
	add.s32 	%r5, %r44, %r43;
	st.shared.f32 	[%r5], %f248;
	st.shared.f32 	[%r5+512], %f249;
	st.shared.f32 	[%r5+1024], %f250;
	st.shared.f32 	[%r5+1536], %f251;
	bar.sync 	0;
	setp.lt.s32 	%p1, %r3, 1;
	mov.f32 	%f1095, 0f00000000;
	mov.f32 	%f1096, %f1095;
	mov.f32 	%f1097, %f1095;
	mov.f32 	%f1098, %f1095;
	mov.f32 	%f1099, %f1095;
	mov.f32 	%f1100, %f1095;
	mov.f32 	%f1101, %f1095;
	mov.f32 	%f1102, %f1095;
	mov.f32 	%f1103, %f1095;
	mov.f32 	%f1104, %f1095;
	mov.f32 	%f1105, %f1095;
	mov.f32 	%f1106, %f1095;
	mov.f32 	%f1107, %f1095;
	mov.f32 	%f1108, %f1095;
	mov.f32 	%f1109, %f1095;
	mov.f32 	%f1110, %f1095;
	mov.f32 	%f1111, %f1095;
	mov.f32 	%f1112, %f1095;
	mov.f32 	%f1113, %f1095;
	mov.f32 	%f1114, %f1095;
	mov.f32 	%f1115, %f1095;
	mov.f32 	%f1116, %f1095;
	mov.f32 	%f1117, %f1095;
	mov.f32 	%f1118, %f1095;
	mov.f32 	%f1119, %f1095;
	mov.f32 	%f1120, %f1095;
	mov.f32 	%f1121, %f1095;
	mov.f32 	%f1122, %f1095;
	mov.f32 	%f1123, %f1095;
	mov.f32 	%f1124, %f1095;
	mov.f32 	%f1125, %f1095;
	mov.f32 	%f1126, %f1095;
	mov.f32 	%f1127, %f1095;
	mov.f32 	%f1128, %f1095;
	mov.f32 	%f1129, %f1095;
	mov.f32 	%f1130, %f1095;
	mov.f32 	%f1131, %f1095;
	mov.f32 	%f1132, %f1095;
	mov.f32 	%f1133, %f1095;
	mov.f32 	%f1134, %f1095;
	mov.f32 	%f1135, %f1095;
	mov.f32 	%f1136, %f1095;
	mov.f32 	%f1137, %f1095;
	mov.f32 	%f1138, %f1095;
	mov.f32 	%f1139, %f1095;
	mov.f32 	%f1140, %f1095;
	mov.f32 	%f1141, %f1095;
	mov.f32 	%f1142, %f1095;
	mov.f32 	%f1143, %f1095;
	mov.f32 	%f1144, %f1095;
	mov.f32 	%f1145, %f1095;
	mov.f32 	%f1146, %f1095;
	mov.f32 	%f1147, %f1095;
	mov.f32 	%f1148, %f1095;
	mov.f32 	%f1149, %f1095;
	mov.f32 	%f1150, %f1095;
	mov.f32 	%f1151, %f1095;
	mov.f32 	%f1152, %f1095;
	mov.f32 	%f1153, %f1095;
	mov.f32 	%f1154, %f1095;
	mov.f32 	%f1155, %f1095;
	mov.f32 	%f1156, %f1095;
	mov.f32 	%f1157, %f1095;
	mov.f32 	%f1158, %f1095;
	@%p1 bra 	$L__BB0_3;
	ld.param.u32 	%r70, [_Z15mysgemm_v10_anoiiifPKfS0_fPf_param_0];
	shl.b32 	%r46, %r1, 2;
	add.s32 	%r6, %r40, %r46;
	shl.b32 	%r48, %r2, 2;
	add.s32 	%r7, %r44, %r48;
	ld.shared.v4.f32 	{%f1015, %f1016, %f1017, %f1018}, [%r7+16];
	ld.shared.v4.f32 	{%f1023, %f1024, %f1025, %f1026}, [%r7];
	ld.shared.v4.f32 	{%f1019, %f1020, %f1021, %f1022}, [%r6+16];
	ld.shared.v4.f32 	{%f1027, %f1028, %f1029, %f1030}, [%r6];
	neg.s32 	%r73, %r3;
	add.s32 	%r72, %r3, -1;
	shl.b32 	%r10, %r70, 3;
	mov.b32 	%r74, 0;
	mov.f32 	%f1095, 0f00000000;
$L__BB0_2:
	add.s32 	%r74, %r74, 1;
	add.s32 	%r73, %r73, 1;
	setp.eq.s32 	%p2, %r73, 0;
	selp.b32 	%r50, 0, %r74, %p2;
	mul.lo.s32 	%r51, %r10, %r50;
	shl.b32 	%r52, %r50, 3;
	mul.wide.s32 	%rd16, %r51, 4;
	add.s64 	%rd17, %rd1, %rd16;
	ld.global.v4.f32 	{%f253, %f254, %f255, %f256}, [%rd17];
	mul.wide.u32 	%rd18, %r52, 4;
	add.s64 	%rd19, %rd2, %rd18;
	ld.global.v4.f32 	{%f257, %f258, %f259, %f260}, [%rd19];
	ld.shared.v4.f32 	{%f261, %f262, %f263, %f264}, [%r6+512];
	ld.shared.v4.f32 	{%f265, %f266, %f267, %f268}, [%r6+528];
	ld.shared.v4.f32 	{%f269, %f270, %f271, %f272}, [%r7+512];
	ld.shared.v4.f32 	{%f273, %f274, %f275, %f276}, [%r7+528];
	fma.rn.f32 	%f277, %f1027, %f1023, %f1095;
	fma.rn.f32 	%f278, %f1028, %f1023, %f1096;
	fma.rn.f32 	%f279, %f1029, %f1023, %f1097;
	fma.rn.f32 	%f280, %f1030, %f1023, %f1098;
	fma.rn.f32 	%f281, %f1019, %f1023, %f1099;
	fma.rn.f32 	%f282, %f1020, %f1023, %f1100;
	fma.rn.f32 	%f283, %f1021, %f1023, %f1101;
	fma.rn.f32 	%f284, %f1022, %f1023, %f1102;
	fma.rn.f32 	%f285, %f1027, %f1024, %f1103;
	fma.rn.f32 	%f286, %f1028, %f1024, %f1104;
	fma.rn.f32 	%f287, %f1029, %f1024, %f1105;
	fma.rn.f32 	%f288, %f1030, %f1024, %f1106;
	fma.rn.f32 	%f289, %f1019, %f1024, %f1107;
	fma.rn.f32 	%f290, %f1020, %f1024, %f1108;
	fma.rn.f32 	%f291, %f1021, %f1024, %f1109;
	fma.rn.f32 	%f292, %f1022, %f1024, %f1110;
	fma.rn.f32 	%f293, %f1027, %f1025, %f1111;
	fma.rn.f32 	%f294, %f1028, %f1025, %f1112;
	fma.rn.f32 	%f295, %f1029, %f1025, %f1113;
	fma.rn.f32 	%f296, %f1030, %f1025, %f1114;
	fma.rn.f32 	%f297, %f1019, %f1025, %f1115;
	fma.rn.f32 	%f298, %f1020, %f1025, %f1116;
	fma.rn.f32 	%f299, %f1021, %f1025, %f1117;
	fma.rn.f32 	%f300, %f1022, %f1025, %f1118;
	fma.rn.f32 	%f301, %f1027, %f1026, %f1119;
	fma.rn.f32 	%f302, %f1028, %f1026, %f1120;
	fma.rn.f32 	%f303, %f1029, %f1026, %f1121;
	fma.rn.f32 	%f304, %f1030, %f1026, %f1122;
	fma.rn.f32 	%f305, %f1019, %f1026, %f1123;
	fma.rn.f32 	%f306, %f1020, %f1026, %f1124;
	fma.rn.f32 	%f307, %f1021, %f1026, %f1125;
	fma.rn.f32 	%f308, %f1022, %f1026, %f1126;
	fma.rn.f32 	%f309, %f1027, %f1015, %f1127;
	fma.rn.f32 	%f310, %f1028, %f1015, %f1128;
	fma.rn.f32 	%f311, %f1029, %f1015, %f1129;
	fma.rn.f32 	%f312, %f1030, %f1015, %f1130;
	fma.rn.f32 	%f313, %f1019, %f1015, %f1131;
	fma.rn.f32 	%f314, %f1020, %f1015, %f1132;
	fma.rn.f32 	%f315, %f1021, %f1015, %f1133;
	fma.rn.f32 	%f316, %f1022, %f1015, %f1134;
	fma.rn.f32 	%f317, %f1027, %f1016, %f1135;
	fma.rn.f32 	%f318, %f1028, %f1016, %f1136;
	fma.rn.f32 	%f319, %f1029, %f1016, %f1137;
	fma.rn.f32 	%f320, %f1030, %f1016, %f1138;
	fma.rn.f32 	%f321, %f1019, %f1016, %f1139;
	fma.rn.f32 	%f322, %f1020, %f1016, %f1140;
	fma.rn.f32 	%f323, %f1021, %f1016, %f1141;
	fma.rn.f32 	%f324, %f1022, %f1016, %f1142;
	fma.rn.f32 	%f325, %f1027, %f1017, %f1143;
	fma.rn.f32 	%f326, %f1028, %f1017, %f1144;
	fma.rn.f32 	%f327, %f1029, %f1017, %f1145;
	fma.rn.f32 	%f328, %f1030, %f1017, %f1146;
	fma.rn.f32 	%f329, %f1019, %f1017, %f1147;
	fma.rn.f32 	%f330, %f1020, %f1017, %f1148;
	fma.rn.f32 	%f331, %f1021, %f1017, %f1149;
	fma.rn.f32 	%f332, %f1022, %f1017, %f1150;
	fma.rn.f32 	%f333, %f1027, %f1018, %f1151;
	fma.rn.f32 	%f334, %f1028, %f1018, %f1152;
	fma.rn.f32 	%f335, %f1029, %f1018, %f1153;
	fma.rn.f32 	%f336, %f1030, %f1018, %f1154;
	fma.rn.f32 	%f337, %f1019, %f1018, %f1155;
	fma.rn.f32 	%f338, %f1020, %f1018, %f1156;
	fma.rn.f32 	%f339, %f1021, %f1018, %f1157;
	fma.rn.f32 	%f340, %f1022, %f1018, %f1158;
	ld.shared.v4.f32 	{%f341, %f342, %f343, %f344}, [%r6+1024];
	ld.shared.v4.f32 	{%f345, %f346, %f347, %f348}, [%r6+1040];
	ld.shared.v4.f32 	{%f349, %f350, %f351, %f352}, [%r7+1024];
	ld.shared.v4.f32 	{%f353, %f354, %f355, %f356}, [%r7+1040];
	fma.rn.f32 	%f357, %f261, %f269, %f277;
	fma.rn.f32 	%f358, %f262, %f269, %f278;
	fma.rn.f32 	%f359, %f263, %f269, %f279;
	fma.rn.f32 	%f360, %f264, %f269, %f280;
	fma.rn.f32 	%f361, %f265, %f269, %f281;
	fma.rn.f32 	%f362, %f266, %f269, %f282;
	fma.rn.f32 	%f363, %f267, %f269, %f283;
	fma.rn.f32 	%f364, %f268, %f269, %f284;
	fma.rn.f32 	%f365, %f261, %f270, %f285;
	fma.rn.f32 	%f366, %f262, %f270, %f286;
	fma.rn.f32 	%f367, %f263, %f270, %f287;
	fma.rn.f32 	%f368, %f264, %f270, %f288;
	fma.rn.f32 	%f369, %f265, %f270, %f289;
	fma.rn.f32 	%f370, %f266, %f270, %f290;
	fma.rn.f32 	%f371, %f267, %f270, %f291;
	fma.rn.f32 	%f372, %f268, %f270, %f292;
	fma.rn.f32 	%f373, %f261, %f271, %f293;
	fma.rn.f32 	%f374, %f262, %f271, %f294;
	fma.rn.f32 	%f375, %f263, %f271, %f295;
	fma.rn.f32 	%f376, %f264, %f271, %f296;
	fma.rn.f32 	%f377, %f265, %f271, %f297;
	fma.rn.f32 	%f378, %f266, %f271, %f298;
	fma.rn.f32 	%f379, %f267, %f271, %f299;
	fma.rn.f32 	%f380, %f268, %f271, %f300;
	fma.rn.f32 	%f381, %f261, %f272, %f301;
	fma.rn.f32 	%f382, %f262, %f272, %f302;
	fma.rn.f32 	%f383, %f263, %f272, %f303;
	fma.rn.f32 	%f384, %f264, %f272, %f304;
	fma.rn.f32 	%f385, %f265, %f272, %f305;
	fma.rn.f32 	%f386, %f266, %f272, %f306;
	fma.rn.f32 	%f387, %f267, %f272, %f307;
	fma.rn.f32 	%f388, %f268, %f272, %f308;
	fma.rn.f32 	%f389, %f261, %f273, %f309;
	fma.rn.f32 	%f390, %f262, %f273, %f310;
	fma.rn.f32 	%f391, %f263, %f273, %f311;
	fma.rn.f32 	%f392, %f264, %f273, %f312;
	fma.rn.f32 	%f393, %f265, %f273, %f313;
	fma.rn.f32 	%f394, %f266, %f273, %f314;
	fma.rn.f32 	%f395, %f267, %f273, %f315;
	fma.rn.f32 	%f396, %f268, %f273, %f316;
	fma.rn.f32 	%f397, %f261, %f274, %f317;
	fma.rn.f32 	%f398, %f262, %f274, %f318;
	fma.rn.f32 	%f399, %f263, %f274, %f319;
	fma.rn.f32 	%f400, %f264, %f274, %f320;
	fma.rn.f32 	%f401, %f265, %f274, %f321;
	fma.rn.f32 	%f402, %f266, %f274, %f322;
	fma.rn.f32 	%f403, %f267, %f274, %f323;
	fma.rn.f32 	%f404, %f268, %f274, %f324;
	fma.rn.f32 	%f405, %f261, %f275, %f325;
	fma.rn.f32 	%f406, %f262, %f275, %f326;
	fma.rn.f32 	%f407, %f263, %f275, %f327;
	fma.rn.f32 	%f408, %f264, %f275, %f328;
	fma.rn.f32 	%f409, %f265, %f275, %f329;
	fma.rn.f32 	%f410, %f266, %f275, %f330;
	fma.rn.f32 	%f411, %f267, %f275, %f331;
	fma.rn.f32 	%f412, %f268, %f275, %f332;
	fma.rn.f32 	%f413, %f261, %f276, %f333;
	fma.rn.f32 	%f414, %f262, %f276, %f334;
	fma.rn.f32 	%f415, %f263, %f276, %f335;
	fma.rn.f32 	%f416, %f264, %f276, %f336;
	fma.rn.f32 	%f417, %f265, %f276, %f337;
	fma.rn.f32 	%f418, %f266, %f276, %f338;
	fma.rn.f32 	%f419, %f267, %f276, %f339;
	fma.rn.f32 	%f420, %f268, %f276, %f340;
	ld.shared.v4.f32 	{%f421, %f422, %f423, %f424}, [%r6+1536];
	ld.shared.v4.f32 	{%f425, %f426, %f427, %f428}, [%r6+1552];
	ld.shared.v4.f32 	{%f429, %f430, %f431, %f432}, [%r7+1536];
	ld.shared.v4.f32 	{%f433, %f434, %f435, %f436}, [%r7+1552];
	fma.rn.f32 	%f437, %f341, %f349, %f357;
	fma.rn.f32 	%f438, %f342, %f349, %f358;
	fma.rn.f32 	%f439, %f343, %f349, %f359;
	fma.rn.f32 	%f440, %f344, %f349, %f360;
	fma.rn.f32 	%f441, %f345, %f349, %f361;
	fma.rn.f32 	%f442, %f346, %f349, %f362;
	fma.rn.f32 	%f443, %f347, %f349, %f363;
	fma.rn.f32 	%f444, %f348, %f349, %f364;
	fma.rn.f32 	%f445, %f341, %f350, %f365;
	fma.rn.f32 	%f446, %f342, %f350, %f366;
	fma.rn.f32 	%f447, %f343, %f350, %f367;
	fma.rn.f32 	%f448, %f344, %f350, %f368;
	fma.rn.f32 	%f449, %f345, %f350, %f369;
	fma.rn.f32 	%f450, %f346, %f350, %f370;
	fma.rn.f32 	%f451, %f347, %f350, %f371;
	fma.rn.f32 	%f452, %f348, %f350, %f372;
	fma.rn.f32 	%f453, %f341, %f351, %f373;
	fma.rn.f32 	%f454, %f342, %f351, %f374;
	fma.rn.f32 	%f455, %f343, %f351, %f375;
	fma.rn.f32 	%f456, %f344, %f351, %f376;
	fma.rn.f32 	%f457, %f345, %f351, %f377;
	fma.rn.f32 	%f458, %f346, %f351, %f378;
	fma.rn.f32 	%f459, %f347, %f351, %f379;
	fma.rn.f32 	%f460, %f348, %f351, %f380;
	fma.rn.f32 	%f461, %f341, %f352, %f381;
	fma.rn.f32 	%f462, %f342, %f352, %f382;
	fma.rn.f32 	%f463, %f343, %f352, %f383;
	fma.rn.f32 	%f464, %f344, %f352, %f384;
	fma.rn.f32 	%f465, %f345, %f352, %f385;
	fma.rn.f32 	%f466, %f346, %f352, %f386;
	fma.rn.f32 	%f467, %f347, %f352, %f387;
	fma.rn.f32 	%f468, %f348, %f352, %f388;
	fma.rn.f32 	%f469, %f341, %f353, %f389;
	fma.rn.f32 	%f470, %f342, %f353, %f390;
	fma.rn.f32 	%f471, %f343, %f353, %f391;
	fma.rn.f32 	%f472, %f344, %f353, %f392;
	fma.rn.f32 	%f473, %f345, %f353, %f393;
	fma.rn.f32 	%f474, %f346, %f353, %f394;
	fma.rn.f32 	%f475, %f347, %f353, %f395;
	fma.rn.f32 	%f476, %f348, %f353, %f396;
	fma.rn.f32 	%f477, %f341, %f354, %f397;
	fma.rn.f32 	%f478, %f342, %f354, %f398;
	fma.rn.f32 	%f479, %f343, %f354, %f399;
	fma.rn.f32 	%f480, %f344, %f354, %f400;
	fma.rn.f32 	%f481, %f345, %f354, %f401;
	fma.rn.f32 	%f482, %f346, %f354, %f402;
	fma.rn.f32 	%f483, %f347, %f354, %f403;
	fma.rn.f32 	%f484, %f348, %f354, %f404;
	fma.rn.f32 	%f485, %f341, %f355, %f405;
	fma.rn.f32 	%f486, %f342, %f355, %f406;
	fma.rn.f32 	%f487, %f343, %f355, %f407;
	fma.rn.f32 	%f488, %f344, %f355, %f408;
	fma.rn.f32 	%f489, %f345, %f355, %f409;
	fma.rn.f32 	%f490, %f346, %f355, %f410;
	fma.rn.f32 	%f491, %f347, %f355, %f411;
	fma.rn.f32 	%f492, %f348, %f355, %f412;
	fma.rn.f32 	%f493, %f341, %f356, %f413;
	fma.rn.f32 	%f494, %f342, %f356, %f414;
	fma.rn.f32 	%f495, %f343, %f356, %f415;
	fma.rn.f32 	%f496, %f344, %f356, %f416;
	fma.rn.f32 	%f497, %f345, %f356, %f417;
	fma.rn.f32 	%f498, %f346, %f356, %f418;
	fma.rn.f32 	%f499, %f347, %f356, %f419;
	fma.rn.f32 	%f500, %f348, %f356, %f420;
	ld.shared.v4.f32 	{%f501, %f502, %f503, %f504}, [%r6+2048];
	ld.shared.v4.f32 	{%f505, %f506, %f507, %f508}, [%r6+2064];
	ld.shared.v4.f32 	{%f509, %f510, %f511, %f512}, [%r7+2048];
	ld.shared.v4.f32 	{%f513, %f514, %f515, %f516}, [%r7+2064];
	fma.rn.f32 	%f517, %f421, %f429, %f437;
	fma.rn.f32 	%f518, %f422, %f429, %f438;
	fma.rn.f32 	%f519, %f423, %f429, %f439;
	fma.rn.f32 	%f520, %f424, %f429, %f440;
	fma.rn.f32 	%f521, %f425, %f429, %f441;
	fma.rn.f32 	%f522, %f426, %f429, %f442;
	fma.rn.f32 	%f523, %f427, %f429, %f443;
	fma.rn.f32 	%f524, %f428, %f429, %f444;
	fma.rn.f32 	%f525, %f421, %f430, %f445;
	fma.rn.f32 	%f526, %f422, %f430, %f446;
	fma.rn.f32 	%f527, %f423, %f430, %f447;
	fma.rn.f32 	%f528, %f424, %f430, %f448;
	fma.rn.f32 	%f529, %f425, %f430, %f449;
	fma.rn.f32 	%f530, %f426, %f430, %f450;
	fma.rn.f32 	%f531, %f427, %f430, %f451;
	fma.rn.f32 	%f532, %f428, %f430, %f452;
	fma.rn.f32 	%f533, %f421, %f431, %f453;
	fma.rn.f32 	%f534, %f422, %f431, %f454;
	fma.rn.f32 	%f535, %f423, %f431, %f455;
	fma.rn.f32 	%f536, %f424, %f431, %f456;
	fma.rn.f32 	%f537, %f425, %f431, %f457;
	fma.rn.f32 	%f538, %f426, %f431, %f458;
	fma.rn.f32 	%f539, %f427, %f431, %f459;
	fma.rn.f32 	%f540, %f428, %f431, %f460;
	fma.rn.f32 	%f541, %f421, %f432, %f461;
	fma.rn.f32 	%f542, %f422, %f432, %f462;
	fma.rn.f32 	%f543, %f423, %f432, %f463;
	fma.rn.f32 	%f544, %f424, %f432, %f464;
	fma.rn.f32 	%f545, %f425, %f432, %f465;
	fma.rn.f32 	%f546, %f426, %f432, %f466;
	fma.rn.f32 	%f547, %f427, %f432, %f467;
	fma.rn.f32 	%f548, %f428, %f432, %f468;
	fma.rn.f32 	%f549, %f421, %f433, %f469;
	fma.rn.f32 	%f550, %f422, %f433, %f470;
	fma.rn.f32 	%f551, %f423, %f433, %f471;
	fma.rn.f32 	%f552, %f424, %f433, %f472;
	fma.rn.f32 	%f553, %f425, %f433, %f473;
	fma.rn.f32 	%f554, %f426, %f433, %f474;
	fma.rn.f32 	%f555, %f427, %f433, %f475;
	fma.rn.f32 	%f556, %f428, %f433, %f476;
	fma.rn.f32 	%f557, %f421, %f434, %f477;
	fma.rn.f32 	%f558, %f422, %f434, %f478;
	fma.rn.f32 	%f559, %f423, %f434, %f479;
	fma.rn.f32 	%f560, %f424, %f434, %f480;
	fma.rn.f32 	%f561, %f425, %f434, %f481;
	fma.rn.f32 	%f562, %f426, %f434, %f482;
	fma.rn.f32 	%f563, %f427, %f434, %f483;
	fma.rn.f32 	%f564, %f428, %f434, %f484;
	fma.rn.f32 	%f565, %f421, %f435, %f485;
	fma.rn.f32 	%f566, %f422, %f435, %f486;
	fma.rn.f32 	%f567, %f423, %f435, %f487;
	fma.rn.f32 	%f568, %f424, %f435, %f488;
	fma.rn.f32 	%f569, %f425, %f435, %f489;
	fma.rn.f32 	%f570, %f426, %f435, %f490;
	fma.rn.f32 	%f571, %f427, %f435, %f491;
	fma.rn.f32 	%f572, %f428, %f435, %f492;
	fma.rn.f32 	%f573, %f421, %f436, %f493;
	fma.rn.f32 	%f574, %f422, %f436, %f494;
	fma.rn.f32 	%f575, %f423, %f436, %f495;
	fma.rn.f32 	%f576, %f424, %f436, %f496;
	fma.rn.f32 	%f577, %f425, %f436, %f497;
	fma.rn.f32 	%f578, %f426, %f436, %f498;
	fma.rn.f32 	%f579, %f427, %f436, %f499;
	fma.rn.f32 	%f580, %f428, %f436, %f500;
	ld.shared.v4.f32 	{%f581, %f582, %f583, %f584}, [%r6+2560];
	ld.shared.v4.f32 	{%f585, %f586, %f587, %f588}, [%r6+2576];
	ld.shared.v4.f32 	{%f589, %f590, %f591, %f592}, [%r7+2560];
	ld.shared.v4.f32 	{%f593, %f594, %f595, %f596}, [%r7+2576];
	fma.rn.f32 	%f597, %f501, %f509, %f517;
	fma.rn.f32 	%f598, %f502, %f509, %f518;
	fma.rn.f32 	%f599, %f503, %f509, %f519;
	fma.rn.f32 	%f600, %f504, %f509, %f520;
	fma.rn.f32 	%f601, %f505, %f509, %f521;
	fma.rn.f32 	%f602, %f506, %f509, %f522;
	fma.rn.f32 	%f603, %f507, %f509, %f523;
	fma.rn.f32 	%f604, %f508, %f509, %f524;
	fma.rn.f32 	%f605, %f501, %f510, %f525;
	fma.rn.f32 	%f606, %f502, %f510, %f526;
	fma.rn.f32 	%f607, %f503, %f510, %f527;
	fma.rn.f32 	%f608, %f504, %f510, %f528;
	fma.rn.f32 	%f609, %f505, %f510, %f529;
	fma.rn.f32 	%f610, %f506, %f510, %f530;
	fma.rn.f32 	%f611, %f507, %f510, %f531;
	fma.rn.f32 	%f612, %f508, %f510, %f532;
	fma.rn.f32 	%f613, %f501, %f511, %f533;
	fma.rn.f32 	%f614, %f502, %f511, %f534;
	fma.rn.f32 	%f615, %f503, %f511, %f535;
	fma.rn.f32 	%f616, %f504, %f511, %f536;
	fma.rn.f32 	%f617, %f505, %f511, %f537;
	fma.rn.f32 	%f618, %f506, %f511, %f538;
	fma.rn.f32 	%f619, %f507, %f511, %f539;
	fma.rn.f32 	%f620, %f508, %f511, %f540;
	fma.rn.f32 	%f621, %f501, %f512, %f541;
	fma.rn.f32 	%f622, %f502, %f512, %f542;
	fma.rn.f32 	%f623, %f503, %f512, %f543;
	fma.rn.f32 	%f624, %f504, %f512, %f544;
	fma.rn.f32 	%f625, %f505, %f512, %f545;
	fma.rn.f32 	%f626, %f506, %f512, %f546;
	fma.rn.f32 	%f627, %f507, %f512, %f547;
	fma.rn.f32 	%f628, %f508, %f512, %f548;
	fma.rn.f32 	%f629, %f501, %f513, %f549;
	fma.rn.f32 	%f630, %f502, %f513, %f550;
	fma.rn.f32 	%f631, %f503, %f513, %f551;
	fma.rn.f32 	%f632, %f504, %f513, %f552;
	fma.rn.f32 	%f633, %f505, %f513, %f553;
	fma.rn.f32 	%f634, %f506, %f513, %f554;
	fma.rn.f32 	%f635, %f507, %f513, %f555;
	fma.rn.f32 	%f636, %f508, %f513, %f556;
	fma.rn.f32 	%f637, %f501, %f514, %f557;
	fma.rn.f32 	%f638, %f502, %f514, %f558;
	fma.rn.f32 	%f639, %f503, %f514, %f559;
	fma.rn.f32 	%f640, %f504, %f514, %f560;
	fma.rn.f32 	%f641, %f505, %f514, %f561;
	fma.rn.f32 	%f642, %f506, %f514, %f562;
	fma.rn.f32 	%f643, %f507, %f514, %f563;
	fma.rn.f32 	%f644, %f508, %f514, %f564;
	fma.rn.f32 	%f645, %f501, %f515, %f565;
	fma.rn.f32 	%f646, %f502, %f515, %f566;
	fma.rn.f32 	%f647, %f503, %f515, %f567;
	fma.rn.f32 	%f648, %f504, %f515, %f568;
	fma.rn.f32 	%f649, %f505, %f515, %f569;
	fma.rn.f32 	%f650, %f506, %f515, %f570;
	fma.rn.f32 	%f651, %f507, %f515, %f571;
	fma.rn.f32 	%f652, %f508, %f515, %f572;
	fma.rn.f32 	%f653, %f501, %f516, %f573;
	fma.rn.f32 	%f654, %f502, %f516, %f574;
	fma.rn.f32 	%f655, %f503, %f516, %f575;
	fma.rn.f32 	%f656, %f504, %f516, %f576;
	fma.rn.f32 	%f657, %f505, %f516, %f577;
	fma.rn.f32 	%f658, %f506, %f516, %f578;
	fma.rn.f32 	%f659, %f507, %f516, %f579;
	fma.rn.f32 	%f660, %f508, %f516, %f580;
	ld.shared.v4.f32 	{%f661, %f662, %f663, %f664}, [%r6+3072];
	ld.shared.v4.f32 	{%f665, %f666, %f667, %f668}, [%r6+3088];
	ld.shared.v4.f32 	{%f669, %f670, %f671, %f672}, [%r7+3072];
	ld.shared.v4.f32 	{%f673, %f674, %f675, %f676}, [%r7+3088];
	fma.rn.f32 	%f677, %f581, %f589, %f597;
	fma.rn.f32 	%f678, %f582, %f589, %f598;
	fma.rn.f32 	%f679, %f583, %f589, %f599;
	fma.rn.f32 	%f680, %f584, %f589, %f600;
	fma.rn.f32 	%f681, %f585, %f589, %f601;
	fma.rn.f32 	%f682, %f586, %f589, %f602;
	fma.rn.f32 	%f683, %f587, %f589, %f603;
	fma.rn.f32 	%f684, %f588, %f589, %f604;
	fma.rn.f32 	%f685, %f581, %f590, %f605;
	fma.rn.f32 	%f686, %f582, %f590, %f606;
	fma.rn.f32 	%f687, %f583, %f590, %f607;
	fma.rn.f32 	%f688, %f584, %f590, %f608;
	fma.rn.f32 	%f689, %f585, %f590, %f609;
	fma.rn.f32 	%f690, %f586, %f590, %f610;
	fma.rn.f32 	%f691, %f587, %f590, %f611;
	fma.rn.f32 	%f692, %f588, %f590, %f612;
	fma.rn.f32 	%f693, %f581, %f591, %f613;
	fma.rn.f32 	%f694, %f582, %f591, %f614;
	fma.rn.f32 	%f695, %f583, %f591, %f615;
	fma.rn.f32 	%f696, %f584, %f591, %f616;
	fma.rn.f32 	%f697, %f585, %f591, %f617;
	fma.rn.f32 	%f698, %f586, %f591, %f618;
	fma.rn.f32 	%f699, %f587, %f591, %f619;
	fma.rn.f32 	%f700, %f588, %f591, %f620;
	fma.rn.f32 	%f701, %f581, %f592, %f621;
	fma.rn.f32 	%f702, %f582, %f592, %f622;
	fma.rn.f32 	%f703, %f583, %f592, %f623;
	fma.rn.f32 	%f704, %f584, %f592, %f624;
	fma.rn.f32 	%f705, %f585, %f592, %f625;
	fma.rn.f32 	%f706, %f586, %f592, %f626;
	fma.rn.f32 	%f707, %f587, %f592, %f627;
	fma.rn.f32 	%f708, %f588, %f592, %f628;
	fma.rn.f32 	%f709, %f581, %f593, %f629;
	fma.rn.f32 	%f710, %f582, %f593, %f630;
	fma.rn.f32 	%f711, %f583, %f593, %f631;
	fma.rn.f32 	%f712, %f584, %f593, %f632;
	fma.rn.f32 	%f713, %f585, %f593, %f633;
	fma.rn.f32 	%f714, %f586, %f593, %f634;
	fma.rn.f32 	%f715, %f587, %f593, %f635;
	fma.rn.f32 	%f716, %f588, %f593, %f636;
	fma.rn.f32 	%f717, %f581, %f594, %f637;
	fma.rn.f32 	%f718, %f582, %f594, %f638;
	fma.rn.f32 	%f719, %f583, %f594, %f639;
	fma.rn.f32 	%f720, %f584, %f594, %f640;
	fma.rn.f32 	%f721, %f585, %f594, %f641;
	fma.rn.f32 	%f722, %f586, %f594, %f642;
	fma.rn.f32 	%f723, %f587, %f594, %f643;
	fma.rn.f32 	%f724, %f588, %f594, %f644;
	fma.rn.f32 	%f725, %f581, %f595, %f645;
	fma.rn.f32 	%f726, %f582, %f595, %f646;
	fma.rn.f32 	%f727, %f583, %f595, %f647;
	fma.rn.f32 	%f728, %f584, %f595, %f648;
	fma.rn.f32 	%f729, %f585, %f595, %f649;
	fma.rn.f32 	%f730, %f586, %f595, %f650;
	fma.rn.f32 	%f731, %f587, %f595, %f651;
	fma.rn.f32 	%f732, %f588, %f595, %f652;
	fma.rn.f32 	%f733, %f581, %f596, %f653;
	fma.rn.f32 	%f734, %f582, %f596, %f654;
	fma.rn.f32 	%f735, %f583, %f596, %f655;
	fma.rn.f32 	%f736, %f584, %f596, %f656;
	fma.rn.f32 	%f737, %f585, %f596, %f657;
	fma.rn.f32 	%f738, %f586, %f596, %f658;
	fma.rn.f32 	%f739, %f587, %f596, %f659;
	fma.rn.f32 	%f740, %f588, %f596, %f660;
	ld.shared.v4.f32 	{%f741, %f742, %f743, %f744}, [%r6+3584];
	ld.shared.v4.f32 	{%f745, %f746, %f747, %f748}, [%r6+3600];
	ld.shared.v4.f32 	{%f749, %f750, %f751, %f752}, [%r7+3584];
	ld.shared.v4.f32 	{%f753, %f754, %f755, %f756}, [%r7+3600];
	fma.rn.f32 	%f757, %f661, %f669, %f677;
	fma.rn.f32 	%f758, %f662, %f669, %f678;
	fma.rn.f32 	%f759, %f663, %f669, %f679;
	fma.rn.f32 	%f760, %f664, %f669, %f680;
	fma.rn.f32 	%f761, %f665, %f669, %f681;
	fma.rn.f32 	%f762, %f666, %f669, %f682;
	fma.rn.f32 	%f763, %f667, %f669, %f683;
	fma.rn.f32 	%f764, %f668, %f669, %f684;
	fma.rn.f32 	%f765, %f661, %f670, %f685;
	fma.rn.f32 	%f766, %f662, %f670, %f686;
	fma.rn.f32 	%f767, %f663, %f670, %f687;
	fma.rn.f32 	%f768, %f664, %f670, %f688;
	fma.rn.f32 	%f769, %f665, %f670, %f689;
	fma.rn.f32 	%f770, %f666, %f670, %f690;
	fma.rn.f32 	%f771, %f667, %f670, %f691;
	fma.rn.f32 	%f772, %f668, %f670, %f692;
	fma.rn.f32 	%f773, %f661, %f671, %f693;
	fma.rn.f32 	%f774, %f662, %f671, %f694;
	fma.rn.f32 	%f775, %f663, %f671, %f695;
	fma.rn.f32 	%f776, %f664, %f671, %f696;
	fma.rn.f32 	%f777, %f665, %f671, %f697;
	fma.rn.f32 	%f778, %f666, %f671, %f698;
	fma.rn.f32 	%f779, %f667, %f671, %f699;
	fma.rn.f32 	%f780, %f668, %f671, %f700;
	fma.rn.f32 	%f781, %f661, %f672, %f701;
	fma.rn.f32 	%f782, %f662, %f672, %f702;
	fma.rn.f32 	%f783, %f663, %f672, %f703;
	fma.rn.f32 	%f784, %f664, %f672, %f704;
	fma.rn.f32 	%f785, %f665, %f672, %f705;
	fma.rn.f32 	%f786, %f666, %f672, %f706;
	fma.rn.f32 	%f787, %f667, %f672, %f707;
	fma.rn.f32 	%f788, %f668, %f672, %f708;
	fma.rn.f32 	%f789, %f661, %f673, %f709;
	fma.rn.f32 	%f790, %f662, %f673, %f710;
	fma.rn.f32 	%f791, %f663, %f673, %f711;
	fma.rn.f32 	%f792, %f664, %f673, %f712;
	fma.rn.f32 	%f793, %f665, %f673, %f713;
	fma.rn.f32 	%f794, %f666, %f673, %f714;
	fma.rn.f32 	%f795, %f667, %f673, %f715;
	fma.rn.f32 	%f796, %f668, %f673, %f716;
	fma.rn.f32 	%f797, %f661, %f674, %f717;
	fma.rn.f32 	%f798, %f662, %f674, %f718;
	fma.rn.f32 	%f799, %f663, %f674, %f719;
	fma.rn.f32 	%f800, %f664, %f674, %f720;
	fma.rn.f32 	%f801, %f665, %f674, %f721;
	fma.rn.f32 	%f802, %f666, %f674, %f722;
	fma.rn.f32 	%f803, %f667, %f674, %f723;
	fma.rn.f32 	%f804, %f668, %f674, %f724;
	fma.rn.f32 	%f805, %f661, %f675, %f725;
	fma.rn.f32 	%f806, %f662, %f675, %f726;
	fma.rn.f32 	%f807, %f663, %f675, %f727;
	fma.rn.f32 	%f808, %f664, %f675, %f728;
	fma.rn.f32 	%f809, %f665, %f675, %f729;
	fma.rn.f32 	%f810, %f666, %f675, %f730;
	fma.rn.f32 	%f811, %f667, %f675, %f731;
	fma.rn.f32 	%f812, %f668, %f675, %f732;
	fma.rn.f32 	%f813, %f661, %f676, %f733;
	fma.rn.f32 	%f814, %f662, %f676, %f734;
	fma.rn.f32 	%f815, %f663, %f676, %f735;
	fma.rn.f32 	%f816, %f664, %f676, %f736;
	fma.rn.f32 	%f817, %f665, %f676, %f737;
	fma.rn.f32 	%f818, %f666, %f676, %f738;
	fma.rn.f32 	%f819, %f667, %f676, %f739;
	fma.rn.f32 	%f820, %f668, %f676, %f740;
	fma.rn.f32 	%f1095, %f741, %f749, %f757;
	fma.rn.f32 	%f1096, %f742, %f749, %f758;
	fma.rn.f32 	%f1097, %f743, %f749, %f759;
	fma.rn.f32 	%f1098, %f744, %f749, %f760;
	fma.rn.f32 	%f1099, %f745, %f749, %f761;
	fma.rn.f32 	%f1100, %f746, %f749, %f762;
	fma.rn.f32 	%f1101, %f747, %f749, %f763;
	fma.rn.f32 	%f1102, %f748, %f749, %f764;
	fma.rn.f32 	%f1103, %f741, %f750, %f765;
	fma.rn.f32 	%f1104, %f742, %f750, %f766;
	fma.rn.f32 	%f1105, %f743, %f750, %f767;
	fma.rn.f32 	%f1106, %f744, %f750, %f768;
	fma.rn.f32 	%f1107, %f745, %f750, %f769;
	fma.rn.f32 	%f1108, %f746, %f750, %f770;
	fma.rn.f32 	%f1109, %f747, %f750, %f771;
	fma.rn.f32 	%f1110, %f748, %f750, %f772;
	fma.rn.f32 	%f1111, %f741, %f751, %f773;
	fma.rn.f32 	%f1112, %f742, %f751, %f774;
	fma.rn.f32 	%f1113, %f743, %f751, %f775;
	fma.rn.f32 	%f1114, %f744, %f751, %f776;
	fma.rn.f32 	%f1115, %f745, %f751, %f777;
	fma.rn.f32 	%f1116, %f746, %f751, %f778;
	fma.rn.f32 	%f1117, %f747, %f751, %f779;
	fma.rn.f32 	%f1118, %f748, %f751, %f780;
	fma.rn.f32 	%f1119, %f741, %f752, %f781;
	fma.rn.f32 	%f1120, %f742, %f752, %f782;
	fma.rn.f32 	%f1121, %f743, %f752, %f783;
	fma.rn.f32 	%f1122, %f744, %f752, %f784;
	fma.rn.f32 	%f1123, %f745, %f752, %f785;
	fma.rn.f32 	%f1124, %f746, %f752, %f786;
	fma.rn.f32 	%f1125, %f747, %f752, %f787;
	fma.rn.f32 	%f1126, %f748, %f752, %f788;
	fma.rn.f32 	%f1127, %f741, %f753, %f789;
	fma.rn.f32 	%f1128, %f742, %f753, %f790;
	fma.rn.f32 	%f1129, %f743, %f753, %f791;
	fma.rn.f32 	%f1130, %f744, %f753, %f792;
	fma.rn.f32 	%f1131, %f745, %f753, %f793;
	fma.rn.f32 	%f1132, %f746, %f753, %f794;
	fma.rn.f32 	%f1133, %f747, %f753, %f795;
	fma.rn.f32 	%f1134, %f748, %f753, %f796;
	fma.rn.f32 	%f1135, %f741, %f754, %f797;
	fma.rn.f32 	%f1136, %f742, %f754, %f798;
	fma.rn.f32 	%f1137, %f743, %f754, %f799;
	fma.rn.f32 	%f1138, %f744, %f754, %f800;
	fma.rn.f32 	%f1139, %f745, %f754, %f801;
	fma.rn.f32 	%f1140, %f746, %f754, %f802;
	fma.rn.f32 	%f1141, %f747, %f754, %f803;
	fma.rn.f32 	%f1142, %f748, %f754, %f804;
	fma.rn.f32 	%f1143, %f741, %f755, %f805;
	fma.rn.f32 	%f1144, %f742, %f755, %f806;
	fma.rn.f32 	%f1145, %f743, %f755, %f807;
	fma.rn.f32 	%f1146, %f744, %f755, %f808;
	fma.rn.f32 	%f1147, %f745, %f755, %f809;
	fma.rn.f32 	%f1148, %f746, %f755, %f810;
	fma.rn.f32 	%f1149, %f747, %f755, %f811;
	fma.rn.f32 	%f1150, %f748, %f755, %f812;
	fma.rn.f32 	%f1151, %f741, %f756, %f813;
	fma.rn.f32 	%f1152, %f742, %f756, %f814;
	fma.rn.f32 	%f1153, %f743, %f756, %f815;
	fma.rn.f32 	%f1154, %f744, %f756, %f816;
	fma.rn.f32 	%f1155, %f745, %f756, %f817;
	fma.rn.f32 	%f1156, %f746, %f756, %f818;
	fma.rn.f32 	%f1157, %f747, %f756, %f819;
	fma.rn.f32 	%f1158, %f748, %f756, %f820;
	bar.sync 	0;
	st.shared.v4.f32 	[%r4], {%f253, %f254, %f255, %f256};
	st.shared.f32 	[%r5], %f257;
	st.shared.f32 	[%r5+512], %f258;
	st.shared.f32 	[%r5+1024], %f259;
	st.shared.f32 	[%r5+1536], %f260;
	bar.sync 	0;
	ld.shared.v4.f32 	{%f1027, %f1028, %f1029, %f1030}, [%r6];
	ld.shared.v4.f32 	{%f1019, %f1020, %f1021, %f1022}, [%r6+16];
	ld.shared.v4.f32 	{%f1023, %f1024, %f1025, %f1026}, [%r7];
	ld.shared.v4.f32 	{%f1015, %f1016, %f1017, %f1018}, [%r7+16];
	add.s32 	%r72, %r72, -1;
	setp.ne.s32 	%p3, %r72, -1;
	@%p3 bra 	$L__BB0_2;
$L__BB0_3:
	ld.param.u64 	%rd34, [_Z15mysgemm_v10_anoiiifPKfS0_fPf_param_7];
	ld.param.f32 	%f1014, [_Z15mysgemm_v10_anoiiifPKfS0_fPf_param_6];
	ld.param.f32 	%f1013, [_Z15mysgemm_v10_anoiiifPKfS0_fPf_param_3];
	ld.param.u32 	%r71, [_Z15mysgemm_v10_anoiiifPKfS0_fPf_param_0];
	mov.u32 	%r53, %ctaid.x;
	shl.b32 	%r54, %r53, 7;
	mov.u32 	%r55, %ctaid.y;
	mul.lo.s32 	%r56, %r55, %r71;
	shl.b32 	%r57, %r56, 7;
	add.s32 	%r58, %r54, %r57;
	cvt.s64.s32 	%rd20, %r58;
	cvta.to.global.u64 	%rd21, %rd34;
	mov.u32 	%r59, %tid.x;
	shl.b32 	%r60, %r59, 1;
	and.b32  	%r61, %r60, 56;
	shr.u32 	%r62, %r59, 1;
	and.b32  	%r63, %r62, 64;
	or.b32  	%r64, %r61, %r63;
	shl.b32 	%r65, %r59, 3;
	and.b32  	%r66, %r65, 24;
	and.b32  	%r67, %r59, 96;
	or.b32  	%r68, %r66, %r67;
	mad.lo.s32 	%r69, %r64, %r71, %r68;
	cvt.s64.s32 	%rd22, %r69;
	add.s64 	%rd23, %rd20, %rd22;
	shl.b64 	%rd24, %rd23, 2;
	add.s64 	%rd25, %rd21, %rd24;
	ld.global.v4.f32 	{%f821, %f822, %f823, %f824}, [%rd25];
	ld.global.v4.f32 	{%f825, %f826, %f827, %f828}, [%rd25+16];
	mul.wide.s32 	%rd26, %r71, 4;
	add.s64 	%rd27, %rd25, %rd26;
	ld.global.v4.f32 	{%f829, %f830, %f831, %f832}, [%rd27];
	ld.global.v4.f32 	{%f833, %f834, %f835, %f836}, [%rd27+16];
	add.s64 	%rd28, %rd27, %rd26;
	ld.global.v4.f32 	{%f837, %f838, %f839, %f840}, [%rd28];
	ld.global.v4.f32 	{%f841, %f842, %f843, %f844}, [%rd28+16];
	add.s64 	%rd29, %rd28, %rd26;
	ld.global.v4.f32 	{%f845, %f846, %f847, %f848}, [%rd29];
	ld.global.v4.f32 	{%f849, %f850, %f851, %f852}, [%rd29+16];
	add.s64 	%rd30, %rd29, %rd26;
	ld.global.v4.f32 	{%f853, %f854, %f855, %f856}, [%rd30];
	ld.global.v4.f32 	{%f857, %f858, %f859, %f860}, [%rd30+16];
	add.s64 	%rd31, %rd30, %rd26;
	ld.global.v4.f32 	{%f861, %f862, %f863, %f864}, [%rd31];
	ld.global.v4.f32 	{%f865, %f866, %f867, %f868}, [%rd31+16];
	add.s64 	%rd32, %rd31, %rd26;
	ld.global.v4.f32 	{%f869, %f870, %f871, %f872}, [%rd32];
	ld.global.v4.f32 	{%f873, %f874, %f875, %f876}, [%rd32+16];
	add.s64 	%rd33, %rd32, %rd26;
	ld.global.v4.f32 	{%f877, %f878, %f879, %f880}, [%rd33];
	ld.global.v4.f32 	{%f881, %f882, %f883, %f884}, [%rd33+16];
	mul.f32 	%f885, %f1014, %f821;
	fma.rn.f32 	%f886, %f1013, %f1095, %f885;
	mul.f32 	%f887, %f1014, %f822;
	fma.rn.f32 	%f888, %f1013, %f1096, %f887;
	mul.f32 	%f889, %f1014, %f823;
	fma.rn.f32 	%f890, %f1013, %f1097, %f889;
	mul.f32 	%f891, %f1014, %f824;
	fma.rn.f32 	%f892, %f1013, %f1098, %f891;
	mul.f32 	%f893, %f1014, %f825;
	fma.rn.f32 	%f894, %f1013, %f1099, %f893;
	mul.f32 	%f895, %f1014, %f826;
	fma.rn.f32 	%f896, %f1013, %f1100, %f895;
	mul.f32 	%f897, %f1014, %f827;
	fma.rn.f32 	%f898, %f1013, %f1101, %f897;
	mul.f32 	%f899, %f1014, %f828;
	fma.rn.f32 	%f900, %f1013, %f1102, %f899;
	mul.f32 	%f901, %f1014, %f829;
	fma.rn.f32 	%f902, %f1013, %f1103, %f901;
	mul.f32 	%f903, %f1014, %f830;
	fma.rn.f32 	%f904, %f1013, %f1104, %f903;
	mul.f32 	%f905, %f1014, %f831;
	fma.rn.f32 	%f906, %f1013, %f1105, %f905;
	mul.f32 	%f907, %f1014, %f832;
	fma.rn.f32 	%f908, %f1013, %f1106, %f907;
	mul.f32 	%f909, %f1014, %f833;
	fma.rn.f32 	%f910, %f1013, %f1107, %f909;
	mul.f32 	%f911, %f1014, %f834;
	fma.rn.f32 	%f912, %f1013, %f1108, %f911;
	mul.f32 	%f913, %f1014, %f835;
	fma.rn.f32 	%f914, %f1013, %f1109, %f913;
	mul.f32 	%f915, %f1014, %f836;
	fma.rn.f32 	%f916, %f1013, %f1110, %f915;
	mul.f32 	%f917, %f1014, %f837;
	fma.rn.f32 	%f918, %f1013, %f1111, %f917;
	mul.f32 	%f919, %f1014, %f838;
	fma.rn.f32 	%f920, %f1013, %f1112, %f919;
	mul.f32 	%f921, %f1014, %f839;
	fma.rn.f32 	%f922, %f1013, %f1113, %f921;
	mul.f32 	%f923, %f1014, %f840;
	fma.rn.f32 	%f924, %f1013, %f1114, %f923;
	mul.f32 	%f925, %f1014, %f841;
	fma.rn.f32 	%f926, %f1013, %f1115, %f925;
	mul.f32 	%f927, %f1014, %f842;
	fma.rn.f32 	%f928, %f1013, %f1116, %f927;
	mul.f32 	%f929, %f1014, %f843;
	fma.rn.f32 	%f930, %f1013, %f1117, %f929;
	mul.f32 	%f931, %f1014, %f844;
	fma.rn.f32 	%f932, %f1013, %f1118, %f931;
	mul.f32 	%f933, %f1014, %f845;
	fma.rn.f32 	%f934, %f1013, %f1119, %f933;
	mul.f32 	%f935, %f1014, %f846;
	fma.rn.f32 	%f936, %f1013, %f1120, %f935;
	mul.f32 	%f937, %f1014, %f847;
	fma.rn.f32 	%f938, %f1013, %f1121, %f937;
	mul.f32 	%f939, %f1014, %f848;
	fma.rn.f32 	%f940, %f1013, %f1122, %f939;
	mul.f32 	%f941, %f1014, %f849;
	fma.rn.f32 	%f942, %f1013, %f1123, %f941;
	mul.f32 	%f943, %f1014, %f850;
	fma.rn.f32 	%f944, %f1013, %f1124, %f943;
	mul.f32 	%f945, %f1014, %f851;
	fma.rn.f32 	%f946, %f1013, %f1125, %f945;
	mul.f32 	%f947, %f1014, %f852;
	fma.rn.f32 	%f948, %f1013, %f1126, %f947;
	mul.f32 	%f949, %f1014, %f853;
	fma.rn.f32 	%f950, %f1013, %f1127, %f949;
	mul.f32 	%f951, %f1014, %f854;
	fma.rn.f32 	%f952, %f1013, %f1128, %f951;
	mul.f32 	%f953, %f1014, %f855;
	fma.rn.f32 	%f954, %f1013, %f1129, %f953;
	mul.f32 	%f955, %f1014, %f856;
	fma.rn.f32 	%f956, %f1013, %f1130, %f955;
	mul.f32 	%f957, %f1014, %f857;
	fma.rn.f32 	%f958, %f1013, %f1131, %f957;
	mul.f32 	%f959, %f1014, %f858;
	fma.rn.f32 	%f960, %f1013, %f1132, %f959;
	mul.f32 	%f961, %f1014, %f859;
	fma.rn.f32 	%f962, %f1013, %f1133, %f961;
	mul.f32 	%f963, %f1014, %f860;
	fma.rn.f32 	%f964, %f1013, %f1134, %f963;
	mul.f32 	%f965, %f1014, %f861;
	fma.rn.f32 	%f966, %f1013, %f1135, %f965;
	mul.f32 	%f967, %f1014, %f862;
	fma.rn.f32 	%f968, %f1013, %f1136, %f967;
	mul.f32 	%f969, %f1014, %f863;
	fma.rn.f32 	%f970, %f1013, %f1137, %f969;
	mul.f32 	%f971, %f1014, %f864;
	fma.rn.f32 	%f972, %f1013, %f1138, %f971;
	mul.f32 	%f973, %f1014, %f865;
	fma.rn.f32 	%f974, %f1013, %f1139, %f973;
	mul.f32 	%f975, %f1014, %f866;
	fma.rn.f32 	%f976, %f1013, %f1140, %f975;
	mul.f32 	%f977, %f1014, %f867;
	fma.rn.f32 	%f978, %f1013, %f1141, %f977;
	mul.f32 	%f979, %f1014, %f868;
	fma.rn.f32 	%f980, %f1013, %f1142, %f979;
	mul.f32 	%f981, %f1014, %f869;
	fma.rn.f32 	%f982, %f1013, %f1143, %f981;
	mul.f32 	%f983, %f1014, %f870;
	fma.rn.f32 	%f984, %f1013, %f1144, %f983;
	mul.f32 	%f985, %f1014, %f871;
	fma.rn.f32 	%f986, %f1013, %f1145, %f985;
	mul.f32 	%f987, %f1014, %f872;
	fma.rn.f32 	%f988, %f1013, %f1146, %f987;
	mul.f32 	%f989, %f1014, %f873;
	fma.rn.f32 	%f990, %f1013, %f1147, %f989;
	mul.f32 	%f991, %f1014, %f874;
	fma.rn.f32 	%f992, %f1013, %f1148, %f991;
	mul.f32 	%f993, %f1014, %f875;
	fma.rn.f32 	%f994, %f1013, %f1149, %f993;
	mul.f32 	%f995, %f1014, %f876;
	fma.rn.f32 	%f996, %f1013, %f1150, %f995;
	mul.f32 	%f997, %f1014, %f877;
	fma.rn.f32 	%f998, %f1013, %f1151, %f997;
	mul.f32 	%f999, %f1014, %f878;
	fma.rn.f32 	%f1000, %f1013, %f1152, %f999;
	mul.f32 	%f1001, %f1014, %f879;
	fma.rn.f32 	%f1002, %f1013, %f1153, %f1001;
	mul.f32 	%f1003, %f1014, %f880;
	fma.rn.f32 	%f1004, %f1013, %f1154, %f1003;
	mul.f32 	%f1005, %f1014, %f881;
	fma.rn.f32 	%f1006, %f1013, %f1155, %f1005;
	mul.f32 	%f1007, %f1014, %f882;
	fma.rn.f32 	%f1008, %f1013, %f1156, %f1007;
	mul.f32 	%f1009, %f1014, %f883;
	fma.rn.f32 	%f1010, %f1013, %f1157, %f1009;
	mul.f32 	%f1011, %f1014, %f884;
	fma.rn.f32 	%f1012, %f1013, %f1158, %f1011;
	st.global.v4.f32 	[%rd25], {%f886, %f888, %f890, %f892};
	st.global.v4.f32 	[%rd25+16], {%f894, %f896, %f898, %f900};
	st.global.v4.f32 	[%rd27], {%f902, %f904, %f906, %f908};
	st.global.v4.f32 	[%rd27+16], {%f910, %f912, %f914, %f916};
	st.global.v4.f32 	[%rd28], {%f918, %f920, %f922, %f924};
	st.global.v4.f32 	[%rd28+16], {%f926, %f928, %f930, %f932};
	st.global.v4.f32 	[%rd29], {%f934, %f936, %f938, %f940};
	st.global.v4.f32 	[%rd29+16], {%f942, %f944, %f946, %f948};
	st.global.v4.f32 	[%rd30], {%f950, %f952, %f954, %f956};
	st.global.v4.f32 	[%rd30+16], {%f958, %f960, %f962, %f964};
	st.global.v4.f32 	[%rd31], {%f966, %f968, %f970, %f972};
	st.global.v4.f32 	[%rd31+16], {%f974, %f976, %f978, %f980};
	st.global.v4.f32 	[%rd32], {%f982, %f984, %f986, %f988};
	st.global.v4.f32 	[%rd32+16], {%f990, %f992, %f994, %f996};
	st.global.v4.f32 	[%rd33], {%f998, %f1000, %f1002, %f1004};
	st.global.v4.f32 	[%rd33+16], {%f1006, %f1008, %f1010, %f1012};
	ret;

}


// ===== COMPILED SASS (sm_100) =====

	.target	sm_100

	.elftype	@"ET_EXEC"


//--------------------- .note.nv.tkinfo           --------------------------
	.section	.note.nv.tkinfo,"",@"SHT_NOTE"
	.sectionflags	@"SHF_NOTE_NV_TKINFO"
	.tkinfo
        /*0018*/ 	.word	0x00000002
        /*0030*/ 	.string	""
        /*0030*/ 	.string	"ptxas"
        /*0030*/ 	.string	"Cuda compilation tools, release 13.0, V13.0.88"
        /*0030*/ 	.string	"Build cuda_13.0.r13.0/compiler.36424714_0"
        /*0030*/ 	.string	"-arch sm_100 -m 64 "



//--------------------- .note.nv.cuinfo           --------------------------
	.section	.note.nv.cuinfo,"",@"SHT_NOTE"
	.sectionflags	@"SHF_NOTE_NV_CUINFO"
        /*0018*/ 	.short	0x0002
        /*001a*/ 	.short	0x0064
        /*001c*/ 	.short	0x0082
	.zero		2


//--------------------- .nv.info                  --------------------------
	.section	.nv.info,"",@"SHT_CUDA_INFO"
	.align	4


	//----- nvinfo : EIATTR_REGCOUNT
	.align		4
        /*0000*/ 	.byte	0x04, 0x2f
        /*0002*/ 	.short	(.L_1 - .L_0)
	.align		4
.L_0:
        /*0004*/ 	.word	index@(_Z15mysgemm_v10_anoiiifPKfS0_fPf)
        /*0008*/ 	.word	0x0000007c


	//----- nvinfo : EIATTR_FRAME_SIZE
	.align		4
.L_1:
        /*000c*/ 	.byte	0x04, 0x11
        /*000e*/ 	.short	(.L_3 - .L_2)
	.align		4
.L_2:
        /*0010*/ 	.word	index@(_Z15mysgemm_v10_anoiiifPKfS0_fPf)
        /*0014*/ 	.word	0x00000000


	//----- nvinfo : EIATTR_MIN_STACK_SIZE
	.align		4
.L_3:
        /*0018*/ 	.byte	0x04, 0x12
        /*001a*/ 	.short	(.L_5 - .L_4)
	.align		4
.L_4:
        /*001c*/ 	.word	index@(_Z15mysgemm_v10_anoiiifPKfS0_fPf)
        /*0020*/ 	.word	0x00000000
.L_5:


//--------------------- .nv.compat                --------------------------
	.section	.nv.compat,"",@"SHT_CUDA_COMPAT_INFO"
	.align	4
        /*0000*/ 	.byte	0x02, 0x09, 0x00, 0x00, 0x02, 0x02, 0x01, 0x00, 0x02, 0x05, 0x05, 0x00, 0x03, 0x07, 0x01, 0x01
        /*0010*/ 	.byte	0x02, 0x03, 0x00, 0x00, 0x02, 0x06, 0x01, 0x00, 0x04, 0x0b, 0x08, 0x00, 0x09, 0x00, 0x00, 0x00
        /*0020*/ 	.byte	0x00, 0x00, 0x00, 0x00


//--------------------- .nv.info._Z15mysgemm_v10_anoiiifPKfS0_fPf --------------------------
	.section	.nv.info._Z15mysgemm_v10_anoiiifPKfS0_fPf,"",@"SHT_CUDA_INFO"
	.sectionflags	@""
	.align	4


	//----- nvinfo : EIATTR_CUDA_API_VERSION
	.align		4
        /*0000*/ 	.byte	0x04, 0x37
        /*0002*/ 	.short	(.L_7 - .L_6)
.L_6:
        /*0004*/ 	.word	0x00000082


	//----- nvinfo : EIATTR_KPARAM_INFO
	.align		4
.L_7:
        /*0008*/ 	.byte	0x04, 0x17
        /*000a*/ 	.short	(.L_9 - .L_8)
.L_8:
        /*000c*/ 	.word	0x00000000
        /*0010*/ 	.short	0x0007
        /*0012*/ 	.short	0x0028
        /*0014*/ 	.byte	0x00, 0xf5, 0x21, 0x00


	//----- nvinfo : EIATTR_KPARAM_INFO
	.align		4
.L_9:
        /*0018*/ 	.byte	0x04, 0x17
        /*001a*/ 	.short	(.L_11 - .L_10)
.L_10:
        /*001c*/ 	.word	0x00000000
        /*0020*/ 	.short	0x0006
        /*0022*/ 	.short	0x0020
        /*0024*/ 	.byte	0x00, 0xf0, 0x11, 0x00


	//----- nvinfo : EIATTR_KPARAM_INFO
	.align		4
.L_11:
        /*0028*/ 	.byte	0x04, 0x17
        /*002a*/ 	.short	(.L_13 - .L_12)
.L_12:
        /*002c*/ 	.word	0x00000000
        /*0030*/ 	.short	0x0005
        /*0032*/ 	.short	0x0018
        /*0034*/ 	.byte	0x00, 0xf5, 0x21, 0x00


	//----- nvinfo : EIATTR_KPARAM_INFO
	.align		4
.L_13:
        /*0038*/ 	.byte	0x04, 0x17
        /*003a*/ 	.short	(.L_15 - .L_14)
.L_14:
        /*003c*/ 	.word	0x00000000
        /*0040*/ 	.short	0x0004
        /*0042*/ 	.short	0x0010
        /*0044*/ 	.byte	0x00, 0xf5, 0x21, 0x00


	//----- nvinfo : EIATTR_KPARAM_INFO
	.align		4
.L_15:
        /*0048*/ 	.byte	0x04, 0x17
        /*004a*/ 	.short	(.L_17 - .L_16)
.L_16:
        /*004c*/ 	.word	0x00000000
        /*0050*/ 	.short	0x0003
        /*0052*/ 	.short	0x000c
        /*0054*/ 	.byte	0x00, 0xf0, 0x11, 0x00


	//----- nvinfo : EIATTR_KPARAM_INFO
	.align		4
.L_17:
        /*0058*/ 	.byte	0x04, 0x17
        /*005a*/ 	.short	(.L_19 - .L_18)
.L_18:
        /*005c*/ 	.word	0x00000000
        /*0060*/ 	.short	0x0002
        /*0062*/ 	.short	0x0008
        /*0064*/ 	.byte	0x00, 0xf0, 0x11, 0x00


	//----- nvinfo : EIATTR_KPARAM_INFO
	.align		4
.L_19:
        /*0068*/ 	.byte	0x04, 0x17
        /*006a*/ 	.short	(.L_21 - .L_20)
.L_20:
        /*006c*/ 	.word	0x00000000
        /*0070*/ 	.short	0x0001
        /*0072*/ 	.short	0x0004
        /*0074*/ 	.byte	0x00, 0xf0, 0x11, 0x00


	//----- nvinfo : EIATTR_KPARAM_INFO
	.align		4
.L_21:
        /*0078*/ 	.byte	0x04, 0x17
        /*007a*/ 	.short	(.L_23 - .L_22)
.L_22:
        /*007c*/ 	.word	0x00000000
        /*0080*/ 	.short	0x0000
        /*0082*/ 	.short	0x0000
        /*0084*/ 	.byte	0x00, 0xf0, 0x11, 0x00


	//----- nvinfo : EIATTR_SPARSE_MMA_MASK
	.align		4
.L_23:
        /*0088*/ 	.byte	0x03, 0x50
        /*008a*/ 	.short	0x0000


	//----- nvinfo : EIATTR_MAXREG_COUNT
	.align		4
        /*008c*/ 	.byte	0x03, 0x1b
        /*008e*/ 	.short	0x00ff


	//----- nvinfo : EIATTR_NUM_BARRIERS
	.align		4
        /*0090*/ 	.byte	0x02, 0x4c
        /*0092*/ 	.byte	0x01
	.zero		1


	//----- nvinfo : EIATTR_MERCURY_ISA_VERSION
	.align		4
        /*0094*/ 	.byte	0x03, 0x5f
        /*0096*/ 	.short	0x0101


	//----- nvinfo : EIATTR_VRC_CTA_INIT_COUNT
	.align		4
        /*0098*/ 	.byte	0x02, 0x4a
	.zero		1
	.zero		1


	//----- nvinfo : EIATTR_EXIT_INSTR_OFFSETS
	.align		4
        /*009c*/ 	.byte	0x04, 0x1c
        /*009e*/ 	.short	(.L_25 - .L_24)


	//   ....[0]....
.L_24:
        /*00a0*/ 	.word	0x00003480


	//----- nvinfo : EIATTR_MAX_THREADS
	.align		4
.L_25:
        /*00a4*/ 	.byte	0x04, 0x05
        /*00a6*/ 	.short	(.L_27 - .L_26)
.L_26:
        /*00a8*/ 	.word	0x00000100
        /*00ac*/ 	.word	0x00000001
        /*00b0*/ 	.word	0x00000001


	//----- nvinfo : EIATTR_CBANK_PARAM_SIZE
	.align		4
.L_27:
        /*00b4*/ 	.byte	0x03, 0x19
        /*00b6*/ 	.short	0x0030


	//----- nvinfo : EIATTR_PARAM_CBANK
	.align		4
        /*00b8*/ 	.byte	0x04, 0x0a
        /*00ba*/ 	.short	(.L_29 - .L_28)
	.align		4
.L_28:
        /*00bc*/ 	.word	index@(.nv.constant0._Z15mysgemm_v10_anoiiifPKfS0_fPf)
        /*00c0*/ 	.short	0x0380
        /*00c2*/ 	.short	0x0030


	//----- nvinfo : EIATTR_SW_WAR
	.align		4
.L_29:
        /*00c4*/ 	.byte	0x04, 0x36
        /*00c6*/ 	.short	(.L_31 - .L_30)
.L_30:
        /*00c8*/ 	.word	0x00000008
.L_31:


//--------------------- .nv.callgraph             --------------------------
	.section	.nv.callgraph,"",@"SHT_CUDA_CALLGRAPH"
	.align	4
	.sectionentsize	8
	.align		4
        /*0000*/ 	.word	0x00000000
	.align		4
        /*0004*/ 	.word	0xffffffff
	.align		4
        /*0008*/ 	.word	0x00000000
	.align		4
        /*000c*/ 	.word	0xfffffffe
	.align		4
        /*0010*/ 	.word	0x00000000
	.align		4
        /*0014*/ 	.word	0xfffffffd
	.align		4
        /*0018*/ 	.word	0x00000000
	.align		4
        /*001c*/ 	.word	0xfffffffc


//--------------------- .text._Z15mysgemm_v10_anoiiifPKfS0_fPf --------------------------
	.section	.text._Z15mysgemm_v10_anoiiifPKfS0_fPf,"ax",@progbits
	.align	128
        .global         _Z15mysgemm_v10_anoiiifPKfS0_fPf
        .type           _Z15mysgemm_v10_anoiiifPKfS0_fPf,@function
        .size           _Z15mysgemm_v10_anoiiifPKfS0_fPf,(.L_x_3 - _Z15mysgemm_v10_anoiiifPKfS0_fPf)
        .other          _Z15mysgemm_v10_anoiiifPKfS0_fPf,@"STO_CUDA_ENTRY STV_DEFAULT"
_Z15mysgemm_v10_anoiiifPKfS0_fPf:
.text._Z15mysgemm_v10_anoiiifPKfS0_fPf:
[----:B------:R-:W-:Y:S01]  /*0000*/  LDC R1, c[0x0][0x37c] ;  /* 0x0000df00ff017b82 */ /* 0x000fe20000000800 */
[----:B------:R-:W0:Y:S07]  /*0010*/  S2R R13, SR_TID.X ;  /* 0x00000000000d7919 */ /* 0x000e2e0000002100 */
[----:B------:R-:W1:Y:S01]  /*0020*/  S2UR UR7, SR_CTAID.Y ;  /* 0x00000000000779c3 */ /* 0x000e620000002600 */
[----:B------:R-:W2:Y:S01]  /*0030*/  LDCU.128 UR12, c[0x0][0x390] ;  /* 0x00007200ff0c77ac */ /* 0x000ea20008000c00 */
[----:B------:R-:W3:Y:S01]  /*0040*/  S2R R45, SR_CTAID.X ;  /* 0x00000000002d7919 */ /* 0x000ee20000002500 */
[----:B------:R-:W4:Y:S05]  /*0050*/  LDCU.64 UR8, c[0x0][0x358] ;  /* 0x00006b00ff0877ac */ /* 0x000f2a0008000a00 */
[----:B------:R-:W1:Y:S08]  /*0060*/  LDC R73, c[0x0][0x388] ;  /* 0x0000e200ff497b82 */ /* 0x000e700000000800 */
[----:B------:R-:W5:Y:S01]  /*0070*/  LDC R64, c[0x0][0x380] ;  /* 0x0000e000ff407b82 */ /* 0x000f620000000800 */
[----:B0-----:R-:W-:Y:S01]  /*0080*/  SHF.L.U32 R44, R13, 0x2, RZ ;  /* 0x000000020d2c7819 */ /* 0x001fe200000006ff */
[----:B-1----:R-:W-:Y:S01]  /*0090*/  IMAD R2, R73, UR7, RZ ;  /* 0x0000000749027c24 */ /* 0x002fe2000f8e02ff */
[----:B------:R-:W-:-:S02]  /*00a0*/  SHF.R.U32.HI R0, RZ, 0x5, R13 ;  /* 0x00000005ff007819 */ /* 0x000fc4000001160d */
[----:B------:R-:W-:Y:S02]  /*00b0*/  LOP3.LUT R3, R44, 0x7c, RZ, 0xc0, !PT ;  /* 0x0000007c2c037812 */ /* 0x000fe400078ec0ff */
[----:B------:R-:W-:Y:S02]  /*00c0*/  LOP3.LUT R4, R13, 0x7f, RZ, 0xc0, !PT ;  /* 0x0000007f0d047812 */ /* 0x000fe400078ec0ff */
[C---:B------:R-:W-:Y:S01]  /*00d0*/  LOP3.LUT R5, R0.reuse, 0x4, RZ, 0xc0, !PT ;  /* 0x0000000400057812 */ /* 0x040fe200078ec0ff */
[----:B-----5:R-:W-:Y:S01]  /*00e0*/  IMAD R3, R0, R64, R3 ;  /* 0x0000004000037224 */ /* 0x020fe200078e0203 */
[----:B---3--:R-:W-:Y:S02]  /*00f0*/  SHF.L.U32 R0, R45, 0x7, RZ ;  /* 0x000000072d007819 */ /* 0x008fe400000006ff */
[----:B------:R-:W-:Y:S01]  /*0100*/  SHF.L.U32 R2, R2, 0x7, RZ ;  /* 0x0000000702027819 */ /* 0x000fe200000006ff */
[----:B------:R-:W-:Y:S01]  /*0110*/  IMAD R5, R4, R73, R5 ;  /* 0x0000004904057224 */ /* 0x000fe200078e0205 */
[----:B------:R-:W-:-:S02]  /*0120*/  SHF.R.S32.HI R7, RZ, 0x1f, R3 ;  /* 0x0000001fff077819 */ /* 0x000fc40000011403 */
[----:B------:R-:W-:Y:S02]  /*0130*/  IADD3 R4, P0, PT, R0, R3, RZ ;  /* 0x0000000300047210 */ /* 0x000fe40007f1e0ff */
[----:B------:R-:W-:Y:S02]  /*0140*/  SHF.R.S32.HI R3, RZ, 0x1f, R5 ;  /* 0x0000001fff037819 */ /* 0x000fe40000011405 */
[----:B------:R-:W-:Y:S02]  /*0150*/  IADD3 R5, P1, PT, R2, R5, RZ ;  /* 0x0000000502057210 */ /* 0x000fe40007f3e0ff */
[----:B------:R-:W-:Y:S02]  /*0160*/  LEA.HI.X.SX32 R7, R0, R7, 0x1, P0 ;  /* 0x0000000700077211 */ /* 0x000fe400000f0eff */
[----:B------:R-:W-:Y:S02]  /*0170*/  LEA.HI.X.SX32 R2, R2, R3, 0x1, P1 ;  /* 0x0000000302027211 */ /* 0x000fe400008f0eff */
[----:B--2---:R-:W-:-:S02]  /*0180*/  LEA R118, P0, R4, UR12, 0x2 ;  /* 0x0000000c04767c11 */ /* 0x004fc4000f8010ff */
[C---:B------:R-:W-:Y:S02]  /*0190*/  LEA R114, P1, R5.reuse, UR14, 0x2 ;  /* 0x0000000e05727c11 */ /* 0x040fe4000f8210ff */
[----:B------:R-:W-:Y:S02]  /*01a0*/  LEA.HI.X R119, R4, UR13, R7, 0x2, P0 ;  /* 0x0000000d04777c11 */ /* 0x000fe400080f1407 */
[----:B------:R-:W-:-:S03]  /*01b0*/  LEA.HI.X R115, R5, UR15, R2, 0x2, P1 ;  /* 0x0000000f05737c11 */ /* 0x000fc600088f1402 */
[----:B----4-:R-:W2:Y:S04]  /*01c0*/  LDG.E.128 R4, desc[UR8][R118.64] ;  /* 0x0000000876047981 */ /* 0x010ea8000c1e1d00 */
[----:B------:R-:W3:Y:S01]  /*01d0*/  LDG.E.128 R8, desc[UR8][R114.64] ;  /* 0x0000000872087981 */ /* 0x000ee2000c1e1d00 */
[----:B------:R-:W0:Y:S01]  /*01e0*/  S2UR UR5, SR_CgaCtaId ;  /* 0x00000000000579c3 */ /* 0x000e220000008800 */
[----:B------:R-:W-:Y:S01]  /*01f0*/  UMOV UR4, 0x400 ;  /* 0x0000040000047882 */ /* 0x000fe20000000000 */
[----:B------:R-:W-:Y:S01]  /*0200*/  SHF.R.S32.HI R73, RZ, 0x3, R73 ;  /* 0x00000003ff497819 */ /* 0x000fe20000011449 */
[----:B------:R-:W-:Y:S01]  /*0210*/  HFMA2 R65, -RZ, RZ, 0, 0 ;  /* 0x00000000ff417431 */ /* 0x000fe200000001ff */
[----:B------:R-:W-:Y:S02]  /*0220*/  SHF.L.U32 R76, R13, 0x4, RZ ;  /* 0x000000040d4c7819 */ /* 0x000fe400000006ff */
[----:B------:R-:W-:-:S02]  /*0230*/  CS2R R70, SRZ ;  /* 0x0000000000467805 */ /* 0x000fc4000001ff00 */
[----:B------:R-:W-:Y:S02]  /*0240*/  ISETP.GE.AND P0, PT, R73, 0x1, PT ;  /* 0x000000014900780c */ /* 0x000fe40003f06270 */
[----:B------:R-:W-:Y:S02]  /*0250*/  CS2R R66, SRZ ;  /* 0x0000000000427805 */ /* 0x000fe4000001ff00 */
[----:B------:R-:W-:Y:S02]  /*0260*/  LOP3.LUT R3, R76, 0x800, RZ, 0xc0, !PT ;  /* 0x000008004c037812 */ /* 0x000fe400078ec0ff */
[----:B------:R-:W-:Y:S02]  /*0270*/  CS2R R48, SRZ ;  /* 0x0000000000307805 */ /* 0x000fe4000001ff00 */
[----:B------:R-:W-:Y:S02]  /*0280*/  SHF.L.U32 R2, R13, 0x1, RZ ;  /* 0x000000010d027819 */ /* 0x000fe400000006ff */
[----:B------:R-:W-:-:S02]  /*0290*/  CS2R R50, SRZ ;  /* 0x0000000000327805 */ /* 0x000fc4000001ff00 */
[----:B------:R-:W-:Y:S02]  /*02a0*/  SHF.L.U32 R0, R13, 0x3, RZ ;  /* 0x000000030d007819 */ /* 0x000fe400000006ff */
[----:B------:R-:W-:Y:S02]  /*02b0*/  CS2R R68, SRZ ;  /* 0x0000000000447805 */ /* 0x000fe4000001ff00 */
[----:B------:R-:W-:Y:S02]  /*02c0*/  LOP3.LUT R44, R3, 0x1fc, R44, 0xf8, !PT ;  /* 0x000001fc032c7812 */ /* 0x000fe400078ef82c */
[----:B------:R-:W-:Y:S02]  /*02d0*/  CS2R R62, SRZ ;  /* 0x00000000003e7805 */ /* 0x000fe4000001ff00 */
[----:B------:R-:W-:Y:S02]  /*02e0*/  SHF.R.U32.HI R77, RZ, 0x1, R13 ;  /* 0x00000001ff4d7819 */ /* 0x000fe4000001160d */
[----:B------:R-:W-:-:S02]  /*02f0*/  CS2R R56, SRZ ;  /* 0x0000000000387805 */ /* 0x000fc4000001ff00 */
[----:B------:R-:W-:Y:S02]  /*0300*/  LOP3.LUT R2, R2, 0x38, RZ, 0xc0, !PT ;  /* 0x0000003802027812 */ /* 0x000fe400078ec0ff */
[----:B------:R-:W-:Y:S02]  /*0310*/  CS2R R58, SRZ ;  /* 0x00000000003a7805 */ /* 0x000fe4000001ff00 */
[----:B------:R-:W-:Y:S02]  /*0320*/  LOP3.LUT R0, R0, 0x18, RZ, 0xc0, !PT ;  /* 0x0000001800007812 */ /* 0x000fe400078ec0ff */
[----:B------:R-:W-:Y:S02]  /*0330*/  CS2R R52, SRZ ;  /* 0x0000000000347805 */ /* 0x000fe4000001ff00 */
[----:B------:R-:W-:Y:S02]  /*0340*/  LOP3.LUT R77, R2, 0x40, R77, 0xf8, !PT ;  /* 0x00000040024d7812 */ /* 0x000fe400078ef84d */
[----:B------:R-:W-:Y:S01]  /*0350*/  CS2R R54, SRZ ;  /* 0x0000000000367805 */ /* 0x000fe2000001ff00 */
[----:B0-----:R-:W-:Y:S01]  /*0360*/  ULEA UR6, UR5, UR4, 0x18 ;  /* 0x0000000405067291 */ /* 0x001fe2000f8ec0ff */
[----:B------:R-:W-:Y:S01]  /*0370*/  LOP3.LUT R78, R0, 0x60, R13, 0xf8, !PT ;  /* 0x00000060004e7812 */ /* 0x000fe200078ef80d */
[----:B------:R-:W-:Y:S01]  /*0380*/  UIADD3 UR4, UPT, UPT, UR4, 0x1000, URZ ;  /* 0x0000100004047890 */ /* 0x000fe2000fffe0ff */
[----:B------:R-:W-:-:S02]  /*0390*/  CS2R R60, SRZ ;  /* 0x00000000003c7805 */ /* 0x000fc4000001ff00 */
[----:B------:R-:W-:Y:S02]  /*03a0*/  CS2R R104, SRZ ;  /* 0x0000000000687805 */ /* 0x000fe4000001ff00 */
[----:B------:R-:W-:Y:S01]  /*03b0*/  CS2R R102, SRZ ;  /* 0x0000000000667805 */ /* 0x000fe2000001ff00 */
[----:B------:R-:W-:Y:S01]  /*03c0*/  ULEA UR4, UR5, UR4, 0x18 ;  /* 0x0000000405047291 */ /* 0x000fe2000f8ec0ff */
[----:B------:R-:W-:Y:S02]  /*03d0*/  CS2R R100, SRZ ;  /* 0x0000000000647805 */ /* 0x000fe4000001ff00 */
[----:B------:R-:W-:Y:S02]  /*03e0*/  CS2R R98, SRZ ;  /* 0x0000000000627805 */ /* 0x000fe4000001ff00 */
[----:B------:R-:W-:Y:S02]  /*03f0*/  CS2R R96, SRZ ;  /* 0x0000000000607805 */ /* 0x000fe4000001ff00 */
[----:B------:R-:W-:-:S02]  /*0400*/  CS2R R86, SRZ ;  /* 0x0000000000567805 */ /* 0x000fc4000001ff00 */
[----:B------:R-:W-:Y:S02]  /*0410*/  CS2R R84, SRZ ;  /* 0x0000000000547805 */ /* 0x000fe4000001ff00 */
[----:B------:R-:W-:Y:S02]  /*0420*/  CS2R R82, SRZ ;  /* 0x0000000000527805 */ /* 0x000fe4000001ff00 */
[----:B------:R-:W-:Y:S02]  /*0430*/  CS2R R80, SRZ ;  /* 0x0000000000507805 */ /* 0x000fe4000001ff00 */
[----:B------:R-:W-:Y:S02]  /*0440*/  CS2R R14, SRZ ;  /* 0x00000000000e7805 */ /* 0x000fe4000001ff00 */
[----:B------:R-:W-:Y:S02]  /*0450*/  CS2R R12, SRZ ;  /* 0x00000000000c7805 */ /* 0x000fe4000001ff00 */
[----:B------:R-:W-:-:S02]  /*0460*/  CS2R R2, SRZ ;  /* 0x0000000000027805 */ /* 0x000fc4000001ff00 */
[----:B------:R-:W-:Y:S02]  /*0470*/  MOV R0, RZ ;  /* 0x000000ff00007202 */ /* 0x000fe40000000f00 */
[----:B------:R-:W-:Y:S02]  /*0480*/  CS2R R88, SRZ ;  /* 0x0000000000587805 */ /* 0x000fe4000001ff00 */
[----:B------:R-:W-:Y:S02]  /*0490*/  CS2R R90, SRZ ;  /* 0x00000000005a7805 */ /* 0x000fe4000001ff00 */
[----:B------:R-:W-:Y:S02]  /*04a0*/  CS2R R92, SRZ ;  /* 0x00000000005c7805 */ /* 0x000fe4000001ff00 */
[----:B------:R-:W-:Y:S01]  /*04b0*/  CS2R R94, SRZ ;  /* 0x00000000005e7805 */ /* 0x000fe2000001ff00 */
[----:B--2---:R0:W-:Y:S04]  /*04c0*/  STS.128 [R76+UR6], R4 ;  /* 0x000000044c007988 */ /* 0x0041e80008000c06 */
[----:B---3--:R-:W-:Y:S04]  /*04d0*/  STS [R44+UR4], R8 ;  /* 0x000000082c007988 */ /* 0x008fe80008000804 */
[----:B------:R1:W-:Y:S04]  /*04e0*/  STS [R44+UR4+0x200], R9 ;  /* 0x000200092c007988 */ /* 0x0003e80008000804 */
[----:B------:R-:W-:Y:S04]  /*04f0*/  STS [R44+UR4+0x400], R10 ;  /* 0x0004000a2c007988 */ /* 0x000fe80008000804 */
[----:B------:R2:W-:Y:S01]  /*0500*/  STS [R44+UR4+0x600], R11 ;  /* 0x0006000b2c007988 */ /* 0x0005e20008000804 */
[----:B0-----:R-:W-:-:S02]  /*0510*/  CS2R R6, SRZ ;  /* 0x0000000000067805 */ /* 0x001fc4000001ff00 */
[----:B-1----:R-:W-:Y:S02]  /*0520*/  CS2R R8, SRZ ;  /* 0x0000000000087805 */ /* 0x002fe4000001ff00 */
[----:B------:R-:W-:Y:S02]  /*0530*/  CS2R R4, SRZ ;  /* 0x0000000000047805 */ /* 0x000fe4000001ff00 */
[----:B--2---:R-:W-:Y:S01]  /*0540*/  CS2R R10, SRZ ;  /* 0x00000000000a7805 */ /* 0x004fe2000001ff00 */
[----:B------:R-:W-:Y:S06]  /*0550*/  BAR.SYNC.DEFER_BLOCKING 0x0 ;  /* 0x0000000000007b1d */ /* 0x000fec0000010000 */
[----:B------:R-:W-:Y:S05]  /*0560*/  @!P0 BRA `(.L_x_0) ;  /* 0x0000002000fc8947 */ /* 0x000fea0003800000 */
[----:B------:R-:W-:Y:S02]  /*0570*/  LEA R46, R77, UR4, 0x2 ;  /* 0x000000044d2e7c11 */ /* 0x000fe4000f8e10ff */
[----:B------:R-:W-:Y:S02]  /*0580*/  LEA R47, R78, UR6, 0x2 ;  /* 0x000000064e2f7c11 */ /* 0x000fe4000f8e10ff */
[C---:B------:R-:W-:Y:S01]  /*0590*/  IADD3 R72, PT, PT, R73.reuse, -0x1, RZ ;  /* 0xffffffff49487810 */ /* 0x040fe20007ffe0ff */
[----:B------:R0:W1:Y:S01]  /*05a0*/  LDS.128 R16, [R46+0x10] ;  /* 0x000010002e107984 */ /* 0x0000620000000c00 */
[----:B------:R-:W-:Y:S02]  /*05b0*/  IADD3 R73, PT, PT, -R73, RZ, RZ ;  /* 0x000000ff49497210 */ /* 0x000fe40007ffe1ff */
[----:B------:R-:W-:Y:S01]  /*05c0*/  SHF.L.U32 R74, R64, 0x3, RZ ;  /* 0x00000003404a7819 */ /* 0x000fe200000006ff */
[----:B------:R0:W2:Y:S01]  /*05d0*/  LDS.128 R20, [R46] ;  /* 0x000000002e147984 */ /* 0x0000a20000000c00 */
[----:B------:R-:W-:-:S02]  /*05e0*/  MOV R75, RZ ;  /* 0x000000ff004b7202 */ /* 0x000fc40000000f00 */
[----:B------:R-:W-:Y:S01]  /*05f0*/  MOV R71, RZ ;  /* 0x000000ff00477202 */ /* 0x000fe20000000f00 */
[----:B------:R0:W3:Y:S04]  /*0600*/  LDS.128 R24, [R47+0x10] ;  /* 0x000010002f187984 */ /* 0x0000e80000000c00 */
[----:B------:R0:W4:Y:S02]  /*0610*/  LDS.128 R28, [R47] ;  /* 0x000000002f1c7984 */ /* 0x0001240000000c00 */
.L_x_1:
[-C--:B--2-4-:R-:W-:Y:S01]  /*0620*/  FFMA R71, R28, R20.reuse, R71 ;  /* 0x000000141c477223 */ /* 0x094fe20000000047 */
[-C--:B------:R-:W-:Y:S01]  /*0630*/  FFMA R70, R29, R20.reuse, R70 ;  /* 0x000000141d467223 */ /* 0x080fe20000000046 */
[-C--:B------:R-:W-:Y:S01]  /*0640*/  FFMA R67, R30, R20.reuse, R67 ;  /* 0x000000141e437223 */ /* 0x080fe20000000043 */
[-C--:B------:R-:W-:Y:S01]  /*0650*/  FFMA R48, R31, R20.reuse, R48 ;  /* 0x000000141f307223 */ /* 0x080fe20000000030 */
[-C--:B---3--:R-:W-:Y:S01]  /*0660*/  FFMA R49, R24, R20.reuse, R49 ;  /* 0x0000001418317223 */ /* 0x088fe20000000031 */
[-C--:B------:R-:W-:Y:S01]  /*0670*/  FFMA R50, R25, R20.reuse, R50 ;  /* 0x0000001419327223 */ /* 0x080fe20000000032 */
[-C--:B------:R-:W-:Y:S01]  /*0680*/  FFMA R51, R26, R20.reuse, R51 ;  /* 0x000000141a337223 */ /* 0x080fe20000000033 */
[----:B------:R-:W-:Y:S01]  /*0690*/  FFMA R68, R27, R20, R68 ;  /* 0x000000141b447223 */ /* 0x000fe20000000044 */
[-C--:B------:R-:W-:Y:S01]  /*06a0*/  FFMA R65, R28, R21.reuse, R65 ;  /* 0x000000151c417223 */ /* 0x080fe20000000041 */
[-C--:B------:R-:W-:Y:S01]  /*06b0*/  FFMA R62, R29, R21.reuse, R62 ;  /* 0x000000151d3e7223 */ /* 0x080fe2000000003e */
[-C--:B------:R-:W-:Y:S01]  /*06c0*/  FFMA R63, R30, R21.reuse, R63 ;  /* 0x000000151e3f7223 */ /* 0x080fe2000000003f */
[-C--:B------:R-:W-:Y:S01]  /*06d0*/  FFMA R56, R31, R21.reuse, R56 ;  /* 0x000000151f387223 */ /* 0x080fe20000000038 */
[-C--:B------:R-:W-:Y:S01]  /*06e0*/  FFMA R57, R24, R21.reuse, R57 ;  /* 0x0000001518397223 */ /* 0x080fe20000000039 */
        /* <DEDUP_REMOVED lines=19> */
[----:B------:R-:W-:Y:S01]  /*0820*/  LDS.128 R32, [R47+0x200] ;  /* 0x000200002f207984 */ /* 0x000fe20000000c00 */
[-C--:B-1----:R-:W-:Y:S01]  /*0830*/  FFMA R97, R28, R16.reuse, R97 ;  /* 0x000000101c617223 */ /* 0x082fe20000000061 */
[-C--:B------:R-:W-:Y:S01]  /*0840*/  FFMA R86, R29, R16.reuse, R86 ;  /* 0x000000101d567223 */ /* 0x080fe20000000056 */
[-C--:B------:R-:W-:Y:S01]  /*0850*/  FFMA R87, R30, R16.reuse, R87 ;  /* 0x000000101e577223 */ /* 0x080fe20000000057 */
[----:B------:R-:W1:Y:S01]  /*0860*/  LDS.128 R36, [R46+0x200] ;  /* 0x000200002e247984 */ /* 0x000e620000000c00 */
[-C--:B------:R-:W-:Y:S01]  /*0870*/  FFMA R84, R31, R16.reuse, R84 ;  /* 0x000000101f547223 */ /* 0x080fe20000000054 */
[-C--:B------:R-:W-:Y:S01]  /*0880*/  FFMA R85, R24, R16.reuse, R85 ;  /* 0x0000001018557223 */ /* 0x080fe20000000055 */
[-C--:B------:R-:W-:Y:S01]  /*0890*/  FFMA R82, R25, R16.reuse, R82 ;  /* 0x0000001019527223 */ /* 0x080fe20000000052 */
[----:B------:R-:W2:Y:S01]  /*08a0*/  LDS.128 R40, [R47+0x210] ;  /* 0x000210002f287984 */ /* 0x000ea20000000c00 */
[CC--:B------:R-:W-:Y:S01]  /*08b0*/  FFMA R83, R26.reuse, R16.reuse, R83 ;  /* 0x000000101a537223 */ /* 0x0c0fe20000000053 */
[----:B------:R-:W-:Y:S01]  /*08c0*/  FFMA R80, R27, R16, R80 ;  /* 0x000000101b507223 */ /* 0x000fe20000000050 */
[-C--:B------:R-:W-:Y:S01]  /*08d0*/  FFMA R10, R25, R17.reuse, R10 ;  /* 0x00000011190a7223 */ /* 0x080fe2000000000a */
[----:B------:R-:W3:Y:S01]  /*08e0*/  LDS.128 R20, [R46+0x210] ;  /* 0x000210002e147984 */ /* 0x000ee20000000c00 */
[-C--:B------:R-:W-:Y:S01]  /*08f0*/  FFMA R11, R26, R17.reuse, R11 ;  /* 0x000000111a0b7223 */ /* 0x080fe2000000000b */
[-C--:B------:R-:W-:Y:S01]  /*0900*/  FFMA R8, R27, R17.reuse, R8 ;  /* 0x000000111b087223 */ /* 0x080fe20000000008 */
[-C--:B------:R-:W-:Y:S01]  /*0910*/  FFMA R9, R28, R18.reuse, R9 ;  /* 0x000000121c097223 */ /* 0x080fe20000000009 */
[C---:B------:R-:W-:Y:S01]  /*0920*/  FFMA R107, R24.reuse, R17, R13 ;  /* 0x00000011186b7223 */ /* 0x040fe2000000000d */
[CC--:B------:R-:W-:Y:S01]  /*0930*/  FFMA R111, R24.reuse, R18.reuse, R5 ;  /* 0x00000012186f7223 */ /* 0x0c0fe20000000005 */
[----:B------:R-:W-:Y:S01]  /*0940*/  FFMA R93, R24, R19, R93 ;  /* 0x00000013185d7223 */ /* 0x000fe2000000005d */
[C---:B------:R-:W-:Y:S01]  /*0950*/  FFMA R106, R29.reuse, R17, R14 ;  /* 0x000000111d6a7223 */ /* 0x040fe2000000000e */
[-C--:B------:R-:W-:Y:S01]  /*0960*/  FFMA R110, R29, R18.reuse, R6 ;  /* 0x000000121d6e7223 */ /* 0x080fe20000000006 */
[-C--:B------:R-:W-:Y:S01]  /*0970*/  FFMA R2, R25, R18.reuse, R2 ;  /* 0x0000001219027223 */ /* 0x080fe20000000002 */
[-C--:B------:R-:W-:Y:S01]  /*0980*/  FFMA R88, R29, R19.reuse, R88 ;  /* 0x000000131d587223 */ /* 0x080fe20000000058 */
[----:B------:R-:W-:Y:S01]  /*0990*/  FFMA R92, R25, R19, R92 ;  /* 0x00000013195c7223 */ /* 0x000fe2000000005c */
[CC--:B------:R-:W-:Y:S01]  /*09a0*/  FFMA R79, R30.reuse, R17.reuse, R15 ;  /* 0x000000111e4f7223 */ /* 0x0c0fe2000000000f */
[CC--:B------:R-:W-:Y:S01]  /*09b0*/  FFMA R108, R31.reuse, R17.reuse, R12 ;  /* 0x000000111f6c7223 */ /* 0x0c0fe2000000000c */
[-C--:B------:R-:W-:Y:S01]  /*09c0*/  FFMA R109, R30, R18.reuse, R7 ;  /* 0x000000121e6d7223 */ /* 0x080fe20000000007 */
[-C--:B------:R-:W-:Y:S01]  /*09d0*/  FFMA R112, R31, R18.reuse, R4 ;  /* 0x000000121f707223 */ /* 0x080fe20000000004 */
[----:B------:R-:W-:Y:S01]  /*09e0*/  LDS.128 R12, [R47+0x400] ;  /* 0x000400002f0c7984 */ /* 0x000fe20000000c00 */
[----:B------:R-:W-:Y:S01]  /*09f0*/  FFMA R81, R28, R17, R81 ;  /* 0x000000111c517223 */ /* 0x000fe20000000051 */
[-C--:B------:R-:W-:Y:S01]  /*0a00*/  FFMA R3, R26, R18.reuse, R3 ;  /* 0x000000121a037223 */ /* 0x080fe20000000003 */
[----:B------:R-:W-:Y:S01]  /*0a10*/  FFMA R0, R27, R18, R0 ;  /* 0x000000121b007223 */ /* 0x000fe20000000000 */
[----:B------:R-:W-:Y:S01]  /*0a20*/  LDS.128 R4, [R47+0x410] ;  /* 0x000410002f047984 */ /* 0x000fe20000000c00 */
[-C--:B------:R-:W-:Y:S01]  /*0a30*/  FFMA R89, R28, R19.reuse, R89 ;  /* 0x000000131c597223 */ /* 0x080fe20000000059 */
[-C--:B------:R-:W-:Y:S01]  /*0a40*/  FFMA R91, R30, R19.reuse, R91 ;  /* 0x000000131e5b7223 */ /* 0x080fe2000000005b */
[-C--:B------:R-:W-:Y:S01]  /*0a50*/  FFMA R90, R31, R19.reuse, R90 ;  /* 0x000000131f5a7223 */ /* 0x080fe2000000005a */
[-C--:B------:R-:W-:Y:S01]  /*0a60*/  FFMA R95, R26, R19.reuse, R95 ;  /* 0x000000131a5f7223 */ /* 0x080fe2000000005f */
[----:B------:R-:W-:Y:S01]  /*0a70*/  FFMA R94, R27, R19, R94 ;  /* 0x000000131b5e7223 */ /* 0x000fe2000000005e */
[----:B------:R-:W-:Y:S01]  /*0a80*/  IADD3 R73, PT, PT, R73, 0x1, RZ ;  /* 0x0000000149497810 */ /* 0x000fe20007ffe0ff */
[----:B------:R-:W4:Y:S01]  /*0a90*/  LDS.128 R16, [R46+0x400] ;  /* 0x000400002e107984 */ /* 0x000f220000000c00 */
[----:B------:R-:W-:-:S02]  /*0aa0*/  IADD3 R75, PT, PT, R75, 0x1, RZ ;  /* 0x000000014b4b7810 */ /* 0x000fc40007ffe0ff */
[----:B------:R-:W-:Y:S01]  /*0ab0*/  ISETP.NE.AND P0, PT, R73, RZ, PT ;  /* 0x000000ff4900720c */ /* 0x000fe20003f05270 */
[-C--:B-1----:R-:W-:Y:S01]  /*0ac0*/  FFMA R24, R35, R36.reuse, R48 ;  /* 0x0000002423187223 */ /* 0x082fe20000000030 */
[-C--:B------:R-:W-:Y:S01]  /*0ad0*/  FFMA R71, R32, R36.reuse, R71 ;  /* 0x0000002420477223 */ /* 0x080fe20000000047 */
[-C--:B------:R-:W-:Y:S01]  /*0ae0*/  FFMA R70, R33, R36.reuse, R70 ;  /* 0x0000002421467223 */ /* 0x080fe20000000046 */
[-C--:B------:R-:W-:Y:S01]  /*0af0*/  FFMA R67, R34, R36.reuse, R67 ;  /* 0x0000002422437223 */ /* 0x080fe20000000043 */
[-C--:B--2---:R-:W-:Y:S01]  /*0b00*/  FFMA R50, R41, R36.reuse, R50 ;  /* 0x0000002429327223 */ /* 0x084fe20000000032 */
[----:B------:R-:W-:Y:S01]  /*0b10*/  FFMA R26, R43, R36, R68 ;  /* 0x000000242b1a7223 */ /* 0x000fe20000000044 */
[-C--:B------:R-:W-:Y:S01]  /*0b20*/  FFMA R58, R41, R37.reuse, R58 ;  /* 0x00000025293a7223 */ /* 0x080fe2000000003a */
[----:B------:R-:W-:Y:S01]  /*0b30*/  FFMA R52, R43, R37, R52 ;  /* 0x000000252b347223 */ /* 0x000fe20000000034 */
[-C--:B---3--:R-:W-:Y:S01]  /*0b40*/  FFMA R97, R32, R20.reuse, R97 ;  /* 0x0000001420617223 */ /* 0x088fe20000000061 */
[-C--:B------:R-:W-:Y:S01]  /*0b50*/  FFMA R86, R33, R20.reuse, R86 ;  /* 0x0000001421567223 */ /* 0x080fe20000000056 */
[-C--:B------:R-:W-:Y:S01]  /*0b60*/  FFMA R87, R34, R20.reuse, R87 ;  /* 0x0000001422577223 */ /* 0x080fe20000000057 */
[-C--:B------:R-:W-:Y:S01]  /*0b70*/  FFMA R84, R35, R20.reuse, R84 ;  /* 0x0000001423547223 */ /* 0x080fe20000000054 */
[-C--:B------:R-:W-:Y:S01]  /*0b80*/  FFMA R85, R40, R20.reuse, R85 ;  /* 0x0000001428557223 */ /* 0x080fe20000000055 */
[-C--:B------:R-:W-:Y:S01]  /*0b90*/  FFMA R82, R41, R20.reuse, R82 ;  /* 0x0000001429527223 */ /* 0x080fe20000000052 */
[CC--:B------:R-:W-:Y:S01]  /*0ba0*/  FFMA R83, R42.reuse, R20.reuse, R83 ;  /* 0x000000142a537223 */ /* 0x0c0fe20000000053 */
[----:B------:R-:W-:Y:S01]  /*0bb0*/  FFMA R80, R43, R20, R80 ;  /* 0x000000142b507223 */ /* 0x000fe20000000050 */
[-C--:B------:R-:W-:Y:S01]  /*0bc0*/  FFMA R20, R41, R21.reuse, R10 ;  /* 0x0000001529147223 */ /* 0x080fe2000000000a */
[-C--:B------:R-:W-:Y:S01]  /*0bd0*/  FFMA R25, R42, R21.reuse, R11 ;  /* 0x000000152a197223 */ /* 0x080fe2000000000b */
[-C--:B------:R-:W-:Y:S01]  /*0be0*/  FFMA R48, R43, R21.reuse, R8 ;  /* 0x000000152b307223 */ /* 0x080fe20000000008 */
[CC--:B------:R-:W-:Y:S01]  /*0bf0*/  FFMA R29, R32.reuse, R22.reuse, R9 ;  /* 0x00000016201d7223 */ /* 0x0c0fe20000000009 */
[-C--:B------:R-:W-:Y:S01]  /*0c00*/  FFMA R81, R32, R21.reuse, R81 ;  /* 0x0000001520517223 */ /* 0x080fe20000000051 */
[----:B------:R-:W1:Y:S01]  /*0c10*/  LDS.128 R8, [R46+0x410] ;  /* 0x000410002e087984 */ /* 0x000e620000000c00 */
[-C--:B------:R-:W-:Y:S01]  /*0c20*/  FFMA R106, R33, R21.reuse, R106 ;  /* 0x00000015216a7223 */ /* 0x080fe2000000006a */
[-C--:B------:R-:W-:Y:S01]  /*0c30*/  FFMA R79, R34, R21.reuse, R79 ;  /* 0x00000015224f7223 */ /* 0x080fe2000000004f */
[-C--:B------:R-:W-:Y:S01]  /*0c40*/  FFMA R108, R35, R21.reuse, R108 ;  /* 0x00000015236c7223 */ /* 0x080fe2000000006c */
[C---:B------:R-:W-:Y:S01]  /*0c50*/  FFMA R107, R40.reuse, R21, R107 ;  /* 0x00000015286b7223 */ /* 0x040fe2000000006b */
[-C--:B------:R-:W-:Y:S01]  /*0c60*/  FFMA R30, R33, R22.reuse, R110 ;  /* 0x00000016211e7223 */ /* 0x080fe2000000006e */
[-C--:B------:R-:W-:Y:S01]  /*0c70*/  FFMA R28, R35, R22.reuse, R112 ;  /* 0x00000016231c7223 */ /* 0x080fe20000000070 */
[C---:B------:R-:W-:Y:S01]  /*0c80*/  FFMA R21, R40.reuse, R22, R111 ;  /* 0x0000001628157223 */ /* 0x040fe2000000006f */
[-C--:B------:R-:W-:Y:S01]  /*0c90*/  FFMA R66, R41, R38.reuse, R66 ;  /* 0x0000002629427223 */ /* 0x080fe20000000042 */
[----:B------:R-:W-:Y:S01]  /*0ca0*/  FFMA R104, R43, R38, R104 ;  /* 0x000000262b687223 */ /* 0x000fe20000000068 */
[-C--:B------:R-:W-:Y:S01]  /*0cb0*/  FFMA R98, R41, R39.reuse, R98 ;  /* 0x0000002729627223 */ /* 0x080fe20000000062 */
[----:B------:R-:W-:Y:S01]  /*0cc0*/  FFMA R96, R43, R39, R96 ;  /* 0x000000272b607223 */ /* 0x000fe20000000060 */
[-C--:B------:R-:W-:Y:S01]  /*0cd0*/  FFMA R2, R41, R22.reuse, R2 ;  /* 0x0000001629027223 */ /* 0x080fe20000000002 */
[----:B------:R-:W-:Y:S01]  /*0ce0*/  FFMA R0, R43, R22, R0 ;  /* 0x000000162b007223 */ /* 0x000fe20000000000 */
[-C--:B------:R-:W-:Y:S01]  /*0cf0*/  FFMA R92, R41, R23.reuse, R92 ;  /* 0x00000017295c7223 */ /* 0x080fe2000000005c */
[----:B------:R-:W-:Y:S01]  /*0d00*/  FFMA R94, R43, R23, R94 ;  /* 0x000000172b5e7223 */ /* 0x000fe2000000005e */
[C---:B------:R-:W-:Y:S01]  /*0d10*/  FFMA R49, R40.reuse, R36, R49 ;  /* 0x0000002428317223 */ /* 0x040fe20000000031 */
[C---:B------:R-:W-:Y:S01]  /*0d20*/  FFMA R57, R40.reuse, R37, R57 ;  /* 0x0000002528397223 */ /* 0x040fe20000000039 */
[C---:B------:R-:W-:Y:S01]  /*0d30*/  FFMA R61, R40.reuse, R38, R61 ;  /* 0x00000026283d7223 */ /* 0x040fe2000000003d */
[C---:B------:R-:W-:Y:S01]  /*0d40*/  FFMA R101, R40.reuse, R39, R101 ;  /* 0x0000002728657223 */ /* 0x040fe20000000065 */
[----:B------:R-:W-:Y:S01]  /*0d50*/  FFMA R93, R40, R23, R93 ;  /* 0x00000017285d7223 */ /* 0x000fe2000000005d */
[-C--:B----4-:R-:W-:Y:S01]  /*0d60*/  FFMA R40, R15, R16.reuse, R24 ;  /* 0x000000100f287223 */ /* 0x090fe20000000018 */
        /* <DEDUP_REMOVED lines=11> */
[----:B------:R-:W-:Y:S01]  /*0e20*/  FFMA R101, R4, R19, R101 ;  /* 0x0000001304657223 */ /* 0x000fe20000000065 */
[-C--:B------:R-:W-:Y:S01]  /*0e30*/  FFMA R27, R34, R22.reuse, R109 ;  /* 0x00000016221b7223 */ /* 0x080fe2000000006d */
[----:B------:R-:W-:Y:S01]  /*0e40*/  FFMA R3, R42, R22, R3 ;  /* 0x000000162a037223 */ /* 0x000fe20000000003 */
[-C--:B------:R-:W-:Y:S01]  /*0e50*/  FFMA R89, R32, R23.reuse, R89 ;  /* 0x0000001720597223 */ /* 0x080fe20000000059 */
[-C--:B------:R-:W-:Y:S01]  /*0e60*/  FFMA R88, R33, R23.reuse, R88 ;  /* 0x0000001721587223 */ /* 0x080fe20000000058 */
[-C--:B------:R-:W-:Y:S01]  /*0e70*/  FFMA R91, R34, R23.reuse, R91 ;  /* 0x00000017225b7223 */ /* 0x080fe2000000005b */
[----:B------:R-:W-:Y:S01]  /*0e80*/  FFMA R90, R35, R23, R90 ;  /* 0x00000017235a7223 */ /* 0x000fe2000000005a */
[-C--:B-1----:R-:W-:Y:S01]  /*0e90*/  FFMA R81, R12, R9.reuse, R81 ;  /* 0x000000090c517223 */ /* 0x082fe20000000051 */
[-C--:B------:R-:W-:Y:S01]  /*0ea0*/  FFMA R120, R13, R9.reuse, R106 ;  /* 0x000000090d787223 */ /* 0x080fe2000000006a */
[-C--:B------:R-:W-:Y:S01]  /*0eb0*/  FFMA R117, R14, R9.reuse, R79 ;  /* 0x000000090e757223 */ /* 0x080fe2000000004f */
[-C--:B------:R-:W-:Y:S01]  /*0ec0*/  FFMA R116, R15, R9.reuse, R108 ;  /* 0x000000090f747223 */ /* 0x080fe2000000006c */
[-C--:B------:R-:W-:Y:S01]  /*0ed0*/  FFMA R113, R4, R9.reuse, R107 ;  /* 0x0000000904717223 */ /* 0x080fe2000000006b */
[-C--:B------:R-:W-:Y:S01]  /*0ee0*/  FFMA R112, R5, R9.reuse, R20 ;  /* 0x0000000905707223 */ /* 0x080fe20000000014 */
[-C--:B------:R-:W-:Y:S01]  /*0ef0*/  FFMA R111, R6, R9.reuse, R25 ;  /* 0x00000009066f7223 */ /* 0x080fe20000000019 */
[----:B------:R-:W-:Y:S01]  /*0f00*/  FFMA R110, R7, R9, R48 ;  /* 0x00000009076e7223 */ /* 0x000fe20000000030 */
[----:B------:R-:W-:Y:S01]  /*0f10*/  SEL R9, R75, RZ, P0 ;  /* 0x000000ff4b097207 */ /* 0x000fe20000000000 */
[-C--:B------:R-:W-:Y:S01]  /*0f20*/  FFMA R82, R5, R8.reuse, R82 ;  /* 0x0000000805527223 */ /* 0x080fe20000000052 */
[----:B------:R-:W-:Y:S01]  /*0f30*/  FFMA R80, R7, R8, R80 ;  /* 0x0000000807507223 */ /* 0x000fe20000000050 */
[-C--:B------:R-:W-:Y:S01]  /*0f40*/  FFMA R2, R5, R10.reuse, R2 ;  /* 0x0000000a05027223 */ /* 0x080fe20000000002 */
[----:B------:R-:W-:Y:S01]  /*0f50*/  FFMA R0, R7, R10, R0 ;  /* 0x0000000a07007223 */ /* 0x000fe20000000000 */
[-C--:B------:R-:W-:Y:S01]  /*0f60*/  FFMA R92, R5, R11.reuse, R92 ;  /* 0x0000000b055c7223 */ /* 0x080fe2000000005c */
[----:B------:R-:W-:Y:S01]  /*0f70*/  FFMA R94, R7, R11, R94 ;  /* 0x0000000b075e7223 */ /* 0x000fe2000000005e */
[----:B------:R-:W-:Y:S01]  /*0f80*/  IMAD R5, R74, R9, RZ ;  /* 0x000000094a057224 */ /* 0x000fe200078e02ff */
[----:B------:R-:W-:Y:S01]  /*0f90*/  SHF.L.U32 R7, R9, 0x3, RZ ;  /* 0x0000000309077819 */ /* 0x000fe200000006ff */
[-C--:B------:R-:W-:Y:S01]  /*0fa0*/  FFMA R97, R12, R8.reuse, R97 ;  /* 0x000000080c617223 */ /* 0x080fe20000000061 */
[-C--:B------:R-:W-:Y:S01]  /*0fb0*/  FFMA R86, R13, R8.reuse, R86 ;  /* 0x000000080d567223 */ /* 0x080fe20000000056 */
[-C--:B------:R-:W-:Y:S01]  /*0fc0*/  FFMA R87, R14, R8.reuse, R87 ;  /* 0x000000080e577223 */ /* 0x080fe20000000057 */
[-C--:B------:R-:W-:Y:S01]  /*0fd0*/  FFMA R84, R15, R8.reuse, R84 ;  /* 0x000000080f547223 */ /* 0x080fe20000000054 */
[-C--:B------:R-:W-:Y:S01]  /*0fe0*/  FFMA R85, R4, R8.reuse, R85 ;  /* 0x0000000804557223 */ /* 0x080fe20000000055 */
[----:B------:R-:W-:Y:S01]  /*0ff0*/  FFMA R83, R6, R8, R83 ;  /* 0x0000000806537223 */ /* 0x000fe20000000053 */
[C---:B------:R-:W-:Y:S01]  /*1000*/  FFMA R79, R4.reuse, R10, R21 ;  /* 0x0000000a044f7223 */ /* 0x040fe20000000015 */
[----:B------:R-:W-:Y:S01]  /*1010*/  FFMA R93, R4, R11, R93 ;  /* 0x0000000b045d7223 */ /* 0x000fe2000000005d */
[----:B------:R-:W-:-:S04]  /*1020*/  IMAD.WIDE R8, R5, 0x4, R118 ;  /* 0x0000000405087825 */ /* 0x000fc800078e0276 */
[C---:B------:R-:W-:Y:S01]  /*1030*/  FFMA R95, R42.reuse, R23, R95 ;  /* 0x000000172a5f7223 */ /* 0x040fe2000000005f */
[C---:B------:R-:W-:Y:S01]  /*1040*/  FFMA R51, R42.reuse, R36, R51 ;  /* 0x000000242a337223 */ /* 0x040fe20000000033 */
[----:B------:R-:W-:Y:S01]  /*1050*/  FFMA R59, R42, R37, R59 ;  /* 0x000000252a3b7223 */ /* 0x000fe2000000003b */
[----:B------:R-:W-:-:S04]  /*1060*/  IMAD.WIDE.U32 R4, R7, 0x4, R114 ;  /* 0x0000000407047825 */ /* 0x000fc800078e0072 */
[C---:B------:R-:W-:Y:S01]  /*1070*/  FFMA R69, R42.reuse, R38, R69 ;  /* 0x000000262a457223 */ /* 0x040fe20000000045 */
[----:B------:R-:W-:Y:S01]  /*1080*/  FFMA R99, R42, R39, R99 ;  /* 0x000000272a637223 */ /* 0x000fe20000000063 */
        /* <DEDUP_REMOVED lines=9> */
[C---:B------:R-:W-:Y:S01]  /*1120*/  FFMA R95, R6.reuse, R11, R95 ;  /* 0x0000000b065f7223 */ /* 0x040fe2000000005f */
[C---:B------:R-:W-:Y:S01]  /*1130*/  FFMA R51, R6.reuse, R16, R51 ;  /* 0x0000001006337223 */ /* 0x040fe20000000033 */
[C---:B------:R-:W-:Y:S01]  /*1140*/  FFMA R59, R6.reuse, R17, R59 ;  /* 0x00000011063b7223 */ /* 0x040fe2000000003b */
[C---:B------:R-:W-:Y:S01]  /*1150*/  FFMA R69, R6.reuse, R18, R69 ;  /* 0x0000001206457223 */ /* 0x040fe20000000045 */
[----:B------:R-:W-:Y:S01]  /*1160*/  FFMA R99, R6, R19, R99 ;  /* 0x0000001306637223 */ /* 0x000fe20000000063 */
[----:B------:R-:W2:Y:S01]  /*1170*/  LDG.E.128 R8, desc[UR8][R8.64] ;  /* 0x0000000808087981 */ /* 0x000ea2000c1e1d00 */
[-C--:B------:R-:W-:Y:S01]  /*1180*/  FFMA R65, R32, R37.reuse, R65 ;  /* 0x0000002520417223 */ /* 0x080fe20000000041 */
[-C--:B------:R-:W-:Y:S01]  /*1190*/  FFMA R62, R33, R37.reuse, R62 ;  /* 0x00000025213e7223 */ /* 0x080fe2000000003e */
[-C--:B------:R-:W-:Y:S01]  /*11a0*/  FFMA R63, R34, R37.reuse, R63 ;  /* 0x00000025223f7223 */ /* 0x080fe2000000003f */
[----:B------:R-:W3:Y:S01]  /*11b0*/  LDG.E.128 R4, desc[UR8][R4.64] ;  /* 0x0000000804047981 */ /* 0x000ee2000c1e1d00 */
[----:B------:R-:W-:Y:S01]  /*11c0*/  FFMA R56, R35, R37, R56 ;  /* 0x0000002523387223 */ /* 0x000fe20000000038 */
[-C--:B------:R-:W-:Y:S01]  /*11d0*/  FFMA R53, R32, R38.reuse, R53 ;  /* 0x0000002620357223 */ /* 0x080fe20000000035 */
[-C--:B------:R-:W-:Y:S01]  /*11e0*/  FFMA R54, R33, R38.reuse, R54 ;  /* 0x0000002621367223 */ /* 0x080fe20000000036 */
[-C--:B------:R-:W-:Y:S01]  /*11f0*/  FFMA R55, R34, R38.reuse, R55 ;  /* 0x0000002622377223 */ /* 0x080fe20000000037 */
[----:B------:R-:W-:Y:S01]  /*1200*/  FFMA R60, R35, R38, R60 ;  /* 0x00000026233c7223 */ /* 0x000fe2000000003c */
[-C--:B------:R-:W-:Y:S01]  /*1210*/  FFMA R105, R32, R39.reuse, R105 ;  /* 0x0000002720697223 */ /* 0x080fe20000000069 */
[-C--:B------:R-:W-:Y:S01]  /*1220*/  FFMA R102, R33, R39.reuse, R102 ;  /* 0x0000002721667223 */ /* 0x080fe20000000066 */
[-C--:B------:R-:W-:Y:S01]  /*1230*/  FFMA R103, R34, R39.reuse, R103 ;  /* 0x0000002722677223 */ /* 0x080fe20000000067 */
[----:B------:R-:W-:Y:S01]  /*1240*/  FFMA R100, R35, R39, R100 ;  /* 0x0000002723647223 */ /* 0x000fe20000000064 */
[-C--:B------:R-:W-:Y:S01]  /*1250*/  FFMA R71, R12, R16.reuse, R71 ;  /* 0x000000100c477223 */ /* 0x080fe20000000047 */
[CC--:B------:R-:W-:Y:S01]  /*1260*/  FFMA R70, R13.reuse, R16.reuse, R70 ;  /* 0x000000100d467223 */ /* 0x0c0fe20000000046 */
        /* <DEDUP_REMOVED lines=13> */
[----:B------:R-:W-:Y:S04]  /*1340*/  LDS.128 R36, [R46+0x600] ;  /* 0x000600002e247984 */ /* 0x000fe80000000c00 */
[----:B------:R-:W1:Y:S04]  /*1350*/  LDS.128 R16, [R47+0x600] ;  /* 0x000600002f107984 */ /* 0x000e680000000c00 */
[----:B------:R-:W4:Y:S04]  /*1360*/  LDS.128 R32, [R47+0x610] ;  /* 0x000610002f207984 */ /* 0x000f280000000c00 */
[----:B------:R-:W-:Y:S04]  /*1370*/  LDS.128 R12, [R47+0x800] ;  /* 0x000800002f0c7984 */ /* 0x000fe80000000c00 */
[----:B------:R-:W5:Y:S04]  /*1380*/  LDS.128 R28, [R46+0x800] ;  /* 0x000800002e1c7984 */ /* 0x000f680000000c00 */
[----:B------:R-:W0:Y:S01]  /*1390*/  LDS.128 R20, [R46+0x610] ;  /* 0x000610002e147984 */ /* 0x000e220000000c00 */
[-C--:B-1----:R-:W-:Y:S01]  /*13a0*/  FFMA R71, R16, R36.reuse, R71 ;  /* 0x0000002410477223 */ /* 0x082fe20000000047 */
[-C--:B------:R-:W-:Y:S01]  /*13b0*/  FFMA R70, R17, R36.reuse, R70 ;  /* 0x0000002411467223 */ /* 0x080fe20000000046 */
[-C--:B------:R-:W-:Y:S01]  /*13c0*/  FFMA R67, R18, R36.reuse, R67 ;  /* 0x0000002412437223 */ /* 0x080fe20000000043 */
[-C--:B------:R-:W-:Y:S01]  /*13d0*/  FFMA R48, R19, R36.reuse, R40 ;  /* 0x0000002413307223 */ /* 0x080fe20000000028 */
[-C--:B----4-:R-:W-:Y:S01]  /*13e0*/  FFMA R49, R32, R36.reuse, R49 ;  /* 0x0000002420317223 */ /* 0x090fe20000000031 */
        /* <DEDUP_REMOVED lines=11> */
[-C--:B-----5:R-:W-:Y:S01]  /*14a0*/  FFMA R71, R12, R28.reuse, R71 ;  /* 0x0000001c0c477223 */ /* 0x0a0fe20000000047 */
[----:B------:R-:W1:Y:S01]  /*14b0*/  LDS.128 R24, [R47+0x810] ;  /* 0x000810002f187984 */ /* 0x000e620000000c00 */
        /* <DEDUP_REMOVED lines=23> */
[-C--:B0-----:R-:W-:Y:S01]  /*1630*/  FFMA R97, R16, R20.reuse, R97 ;  /* 0x0000001410617223 */ /* 0x081fe20000000061 */
        /* <DEDUP_REMOVED lines=15> */
[-C--:B-1----:R-:W-:Y:S01]  /*1730*/  FFMA R49, R24, R28.reuse, R49 ;  /* 0x0000001c18317223 */ /* 0x082fe20000000031 */
[CC--:B------:R-:W-:Y:S01]  /*1740*/  FFMA R50, R25.reuse, R28.reuse, R50 ;  /* 0x0000001c19327223 */ /* 0x0c0fe20000000032 */
[----:B------:R-:W-:Y:S01]  /*1750*/  FFMA R51, R26, R28, R51 ;  /* 0x0000001c1a337223 */ /* 0x000fe20000000033 */
        /* <DEDUP_REMOVED lines=21> */
[----:B------:R-:W-:Y:S04]  /*18b0*/  LDS.128 R20, [R47+0xa00] ;  /* 0x000a00002f147984 */ /* 0x000fe80000000c00 */
[----:B------:R-:W0:Y:S04]  /*18c0*/  LDS.128 R36, [R46+0xa00] ;  /* 0x000a00002e247984 */ /* 0x000e280000000c00 */
[----:B------:R-:W1:Y:S04]  /*18d0*/  LDS.128 R32, [R47+0xa10] ;  /* 0x000a10002f207984 */ /* 0x000e680000000c00 */
[----:B------:R-:W4:Y:S01]  /*18e0*/  LDS.128 R16, [R46+0x810] ;  /* 0x000810002e107984 */ /* 0x000f220000000c00 */
        /* <DEDUP_REMOVED lines=17> */
[-C--:B0-----:R-:W-:Y:S01]  /*1a00*/  FFMA R71, R20, R36.reuse, R71 ;  /* 0x0000002414477223 */ /* 0x081fe20000000047 */
[-C--:B------:R-:W-:Y:S01]  /*1a10*/  FFMA R70, R21, R36.reuse, R70 ;  /* 0x0000002415467223 */ /* 0x080fe20000000046 */
[-C--:B------:R-:W-:Y:S01]  /*1a20*/  FFMA R67, R22, R36.reuse, R67 ;  /* 0x0000002416437223 */ /* 0x080fe20000000043 */
[-C--:B------:R-:W-:Y:S01]  /*1a30*/  FFMA R48, R23, R36.reuse, R48 ;  /* 0x0000002417307223 */ /* 0x080fe20000000030 */
[-C--:B-1----:R-:W-:Y:S01]  /*1a40*/  FFMA R49, R32, R36.reuse, R49 ;  /* 0x0000002420317223 */ /* 0x082fe20000000031 */
        /* <DEDUP_REMOVED lines=9> */
[-C--:B----4-:R-:W-:Y:S01]  /*1ae0*/  FFMA R97, R12, R16.reuse, R97 ;  /* 0x000000100c617223 */ /* 0x090fe20000000061 */
        /* <DEDUP_REMOVED lines=101> */
[----:B------:R-:W0:Y:S04]  /*2140*/  LDS.128 R20, [R46+0xc10] ;  /* 0x000c10002e147984 */ /* 0x000e280000000c00 */
[----:B------:R-:W-:Y:S04]  /*2150*/  LDS.128 R32, [R47+0xe00] ;  /* 0x000e00002f207984 */ /* 0x000fe80000000c00 */
[----:B------:R-:W-:Y:S04]  /*2160*/  LDS.128 R12, [R46+0xe00] ;  /* 0x000e00002e0c7984 */ /* 0x000fe80000000c00 */
[----:B------:R-:W1:Y:S01]  /*2170*/  LDS.128 R36, [R47+0xe10] ;  /* 0x000e10002f247984 */ /* 0x000e620000000c00 */
[----:B------:R-:W-:Y:S06]  /*2180*/  BAR.SYNC.DEFER_BLOCKING 0x0 ;  /* 0x0000000000007b1d */ /* 0x000fec0000010000 */
[----:B--2---:R2:W-:Y:S04]  /*2190*/  STS.128 [R76+UR6], R8 ;  /* 0x000000084c007988 */ /* 0x0045e80008000c06 */
[----:B---3--:R-:W-:Y:S04]  /*21a0*/  STS [R44+UR4], R4 ;  /* 0x000000042c007988 */ /* 0x008fe80008000804 */
[----:B------:R-:W-:Y:S04]  /*21b0*/  STS [R44+UR4+0x200], R5 ;  /* 0x000200052c007988 */ /* 0x000fe80008000804 */
[----:B------:R3:W-:Y:S04]  /*21c0*/  STS [R44+UR4+0x400], R6 ;  /* 0x000400062c007988 */ /* 0x0007e80008000804 */
[----:B------:R4:W-:Y:S01]  /*21d0*/  STS [R44+UR4+0x600], R7 ;  /* 0x000600072c007988 */ /* 0x0009e20008000804 */
        /* <DEDUP_REMOVED lines=44> */
[----:B------:R-:W-:Y:S01]  /*24a0*/  BAR.SYNC.DEFER_BLOCKING 0x0 ;  /* 0x0000000000007b1d */ /* 0x000fe20000010000 */
[-C--:B------:R-:W-:Y:S01]  /*24b0*/  FFMA R93, R16, R23.reuse, R93 ;  /* 0x00000017105d7223 */ /* 0x080fe2000000005d */
[-C--:B------:R-:W-:Y:S01]  /*24c0*/  FFMA R92, R17, R23.reuse, R92 ;  /* 0x00000017115c7223 */ /* 0x080fe2000000005c */
[-C--:B------:R-:W-:Y:S01]  /*24d0*/  FFMA R95, R18, R23.reuse, R95 ;  /* 0x00000017125f7223 */ /* 0x080fe2000000005f */
[----:B------:R-:W-:Y:S01]  /*24e0*/  FFMA R94, R19, R23, R94 ;  /* 0x00000017135e7223 */ /* 0x000fe2000000005e */
[C---:B-1----:R-:W-:Y:S01]  /*24f0*/  FFMA R68, R39.reuse, R12, R28 ;  /* 0x0000000c27447223 */ /* 0x042fe2000000001c */
[----:B------:R-:W-:Y:S01]  /*2500*/  FFMA R104, R39, R14, R30 ;  /* 0x0000000e27687223 */ /* 0x000fe2000000001e */
[----:B------:R-:W-:Y:S01]  /*2510*/  IADD3 R72, PT, PT, R72, -0x1, RZ ;  /* 0xffffffff48487810 */ /* 0x000fe20007ffe0ff */
[----:B------:R0:W1:Y:S04]  /*2520*/  LDS.128 R28, [R47] ;  /* 0x000000002f1c7984 */ /* 0x0000680000000c00 */
[----:B------:R0:W0:Y:S04]  /*2530*/  LDS.128 R24, [R47+0x10] ;  /* 0x000010002f187984 */ /* 0x0000280000000c00 */
[----:B------:R0:W0:Y:S04]  /*2540*/  LDS.128 R20, [R46] ;  /* 0x000000002e147984 */ /* 0x0000280000000c00 */
[----:B------:R0:W0:Y:S01]  /*2550*/  LDS.128 R16, [R46+0x10] ;  /* 0x000010002e107984 */ /* 0x0000220000000c00 */
[----:B------:R-:W-:Y:S01]  /*2560*/  ISETP.NE.AND P0, PT, R72, -0x1, PT ;  /* 0xffffffff4800780c */ /* 0x000fe20003f05270 */
        /* <DEDUP_REMOVED lines=43> */
[-C--:B--2---:R-:W-:Y:S01]  /*2820*/  FFMA R10, R37, R41.reuse, R112 ;  /* 0x00000029250a7223 */ /* 0x084fe20000000070 */
[-C--:B------:R-:W-:Y:S01]  /*2830*/  FFMA R11, R38, R41.reuse, R111 ;  /* 0x00000029260b7223 */ /* 0x080fe2000000006f */
[----:B------:R-:W-:Y:S01]  /*2840*/  FFMA R8, R39, R41, R110 ;  /* 0x0000002927087223 */ /* 0x000fe2000000006e */
[-C--:B------:R-:W-:Y:S01]  /*2850*/  FFMA R9, R32, R42.reuse, R109 ;  /* 0x0000002a20097223 */ /* 0x080fe2000000006d */
[-C--:B---3--:R-:W-:Y:S01]  /*2860*/  FFMA R6, R33, R42.reuse, R108 ;  /* 0x0000002a21067223 */ /* 0x088fe2000000006c */
[-C--:B----4-:R-:W-:Y:S01]  /*2870*/  FFMA R7, R34, R42.reuse, R107 ;  /* 0x0000002a22077223 */ /* 0x090fe2000000006b */
        /* <DEDUP_REMOVED lines=13> */
[----:B01----:R-:W-:Y:S06]  /*2950*/  @P0 BRA `(.L_x_1) ;  /* 0xffffffdc00300947 */ /* 0x003fec000383ffff */
.L_x_0:
[----:B------:R-:W0:Y:S01]  /*2960*/  LDCU.64 UR4, c[0x0][0x3a8] ;  /* 0x00007500ff0477ac */ /* 0x000e220008000a00 */
[----:B------:R-:W-:Y:S02]  /*2970*/  IMAD R16, R64, UR7, R45 ;  /* 0x0000000740107c24 */ /* 0x000fe4000f8e022d */
[----:B------:R-:W-:-:S03]  /*2980*/  IMAD R77, R77, R64, R78 ;  /* 0x000000404d4d7224 */ /* 0x000fc600078e024e */
[----:B------:R-:W-:Y:S02]  /*2990*/  SHF.L.U32 R16, R16, 0x7, RZ ;  /* 0x0000000710107819 */ /* 0x000fe400000006ff */
[----:B------:R-:W-:Y:S02]  /*29a0*/  SHF.R.S32.HI R17, RZ, 0x1f, R77 ;  /* 0x0000001fff117819 */ /* 0x000fe4000001144d */
[----:B------:R-:W-:-:S04]  /*29b0*/  IADD3 R77, P0, PT, R16, R77, RZ ;  /* 0x0000004d104d7210 */ /* 0x000fc80007f1e0ff */
[----:B------:R-:W-:Y:S02]  /*29c0*/  LEA.HI.X.SX32 R16, R16, R17, 0x1, P0 ;  /* 0x0000001110107211 */ /* 0x000fe400000f0eff */
[C---:B0-----:R-:W-:Y:S01]  /*29d0*/  LEA R114, P0, R77.reuse, UR4, 0x2 ;  /* 0x000000044d727c11 */ /* 0x041fe2000f8010ff */
[----:B------:R-:W0:Y:S03]  /*29e0*/  LDCU UR4, c[0x0][0x3a0] ;  /* 0x00007400ff0477ac */ /* 0x000e260008000800 */
[----:B------:R-:W-:Y:S01]  /*29f0*/  LEA.HI.X R115, R77, UR5, R16, 0x2, P0 ;  /* 0x000000054d737c11 */ /* 0x000fe200080f1410 */
[----:B------:R-:W1:Y:S02]  /*2a00*/  LDCU UR5, c[0x0][0x38c] ;  /* 0x00007180ff0577ac */ /* 0x000e640008000800 */
[C---:B------:R-:W-:Y:S02]  /*2a10*/  IMAD.WIDE R112, R64.reuse, 0x4, R114 ;  /* 0x0000000440707825 */ /* 0x040fe400078e0272 */
[----:B------:R-:W0:Y:S04]  /*2a20*/  LDG.E.128 R16, desc[UR8][R114.64] ;  /* 0x0000000872107981 */ /* 0x000e28000c1e1d00 */
[----:B------:R-:W2:Y:S04]  /*2a30*/  LDG.E.128 R32, desc[UR8][R112.64] ;  /* 0x0000000870207981 */ /* 0x000ea8000c1e1d00 */
[----:B------:R-:W3:Y:S01]  /*2a40*/  LDG.E.128 R20, desc[UR8][R112.64+0x10] ;  /* 0x0000100870147981 */ /* 0x000ee2000c1e1d00 */
[----:B------:R-:W-:-:S03]  /*2a50*/  IMAD.WIDE R108, R64, 0x4, R112 ;  /* 0x00000004406c7825 */ /* 0x000fc600078e0270 */
[----:B------:R-:W4:Y:S04]  /*2a60*/  LDG.E.128 R28, desc[UR8][R114.64+0x10] ;  /* 0x00001008721c7981 */ /* 0x000f28000c1e1d00 */
[----:B------:R-:W5:Y:S04]  /*2a70*/  LDG.E.128 R24, desc[UR8][R108.64] ;  /* 0x000000086c187981 */ /* 0x000f68000c1e1d00 */
[----:B------:R-:W5:Y:S01]  /*2a80*/  LDG.E.128 R76, desc[UR8][R108.64+0x10] ;  /* 0x000010086c4c7981 */ /* 0x000f62000c1e1d00 */
[----:B------:R-:W-:-:S05]  /*2a90*/  IMAD.WIDE R106, R64, 0x4, R108 ;  /* 0x00000004406a7825 */ /* 0x000fca00078e026c */
[----:B------:R-:W5:Y:S01]  /*2aa0*/  LDG.E.128 R36, desc[UR8][R106.64] ;  /* 0x000000086a247981 */ /* 0x000f62000c1e1d00 */
[----:B------:R-:W-:-:S03]  /*2ab0*/  IMAD.WIDE R110, R64, 0x4, R106 ;  /* 0x00000004406e7825 */ /* 0x000fc600078e026a */
[----:B------:R-:W5:Y:S01]  /*2ac0*/  LDG.E.128 R44, desc[UR8][R106.64+0x10] ;  /* 0x000010086a2c7981 */ /* 0x000f62000c1e1d00 */
[----:B------:R-:W-:-:S03]  /*2ad0*/  IMAD.WIDE R116, R64, 0x4, R110 ;  /* 0x0000000440747825 */ /* 0x000fc600078e026e */
[----:B------:R-:W5:Y:S01]  /*2ae0*/  LDG.E.128 R40, desc[UR8][R110.64] ;  /* 0x000000086e287981 */ /* 0x000f62000c1e1d00 */
[----:B0-----:R-:W-:Y:S01]  /*2af0*/  FMUL R17, R17, UR4 ;  /* 0x0000000411117c20 */ /* 0x001fe20008400000 */
[----:B------:R-:W-:Y:S01]  /*2b00*/  FMUL R16, R16, UR4 ;  /* 0x0000000410107c20 */ /* 0x000fe20008400000 */
[----:B--2---:R-:W-:Y:S02]  /*2b10*/  FMUL R73, R35, UR4 ;  /* 0x0000000423497c20 */ /* 0x004fe40008400000 */
[----:B-1----:R-:W-:Y:S01]  /*2b20*/  FFMA R17, R70, UR5, R17 ;  /* 0x0000000546117c23 */ /* 0x002fe20008000011 */
[----:B------:R-:W-:Y:S01]  /*2b30*/  FFMA R16, R71, UR5, R16 ;  /* 0x0000000547107c23 */ /* 0x000fe20008000010 */
[----:B---3--:R-:W-:Y:S01]  /*2b40*/  FMUL R70, R20, UR4 ;  /* 0x0000000414467c20 */ /* 0x008fe20008400000 */
[----:B------:R-:W-:Y:S01]  /*2b50*/  FMUL R71, R21, UR4 ;  /* 0x0000000415477c20 */ /* 0x000fe20008400000 */
[----:B------:R-:W-:Y:S01]  /*2b60*/  FMUL R19, R19, UR4 ;  /* 0x0000000413137c20 */ /* 0x000fe20008400000 */
[----:B------:R-:W-:Y:S01]  /*2b70*/  FMUL R118, R22, UR4 ;  /* 0x0000000416767c20 */ /* 0x000fe20008400000 */
[----:B------:R-:W-:Y:S01]  /*2b80*/  FMUL R119, R23, UR4 ;  /* 0x0000000417777c20 */ /* 0x000fe20008400000 */
[----:B----4-:R-:W-:Y:S01]  /*2b90*/  FMUL R28, R28, UR4 ;  /* 0x000000041c1c7c20 */ /* 0x010fe20008400000 */
[----:B------:R-:W-:Y:S01]  /*2ba0*/  FFMA R23, R56, UR5, R73 ;  /* 0x0000000538177c23 */ /* 0x000fe20008000049 */
[----:B------:R-:W-:Y:S01]  /*2bb0*/  FMUL R29, R29, UR4 ;  /* 0x000000041d1d7c20 */ /* 0x000fe20008400000 */
[----:B------:R-:W-:Y:S01]  /*2bc0*/  FFMA R56, R57, UR5, R70 ;  /* 0x0000000539387c23 */ /* 0x000fe20008000046 */
[----:B------:R-:W-:Y:S01]  /*2bd0*/  FMUL R30, R30, UR4 ;  /* 0x000000041e1e7c20 */ /* 0x000fe20008400000 */
[----:B------:R-:W-:Y:S01]  /*2be0*/  FMUL R31, R31, UR4 ;  /* 0x000000041f1f7c20 */ /* 0x000fe20008400000 */
[----:B------:R-:W-:Y:S01]  /*2bf0*/  FFMA R57, R58, UR5, R71 ;  /* 0x000000053a397c23 */ /* 0x000fe20008000047 */
[----:B------:R-:W-:Y:S01]  /*2c00*/  FFMA R19, R48, UR5, R19 ;  /* 0x0000000530137c23 */ /* 0x000fe20008000013 */
[----:B------:R-:W-:Y:S01]  /*2c10*/  FFMA R58, R59, UR5, R118 ;  /* 0x000000053b3a7c23 */ /* 0x000fe20008000076 */
[----:B------:R-:W-:Y:S01]  /*2c20*/  FMUL R18, R18, UR4 ;  /* 0x0000000412127c20 */ /* 0x000fe20008400000 */
[----:B------:R-:W-:Y:S01]  /*2c30*/  FFMA R48, R49, UR5, R28 ;  /* 0x0000000531307c23 */ /* 0x000fe2000800001c */
[----:B------:R-:W-:Y:S01]  /*2c40*/  FFMA R59, R52, UR5, R119 ;  /* 0x00000005343b7c23 */ /* 0x000fe20008000077 */
[----:B------:R-:W-:Y:S01]  /*2c50*/  FFMA R49, R50, UR5, R29 ;  /* 0x0000000532317c23 */ /* 0x000fe2000800001d */
[----:B------:R-:W-:-:S04]  /*2c60*/  IMAD.WIDE R118, R64, 0x4, R116 ;  /* 0x0000000440767825 */ /* 0x000fc800078e0274 */
[----:B------:R-:W-:Y:S01]  /*2c70*/  FFMA R50, R51, UR5, R30 ;  /* 0x0000000533327c23 */ /* 0x000fe2000800001e */
[----:B-----5:R-:W-:Y:S01]  /*2c80*/  FMUL R24, R24, UR4 ;  /* 0x0000000418187c20 */ /* 0x020fe20008400000 */
[----:B------:R-:W-:Y:S01]  /*2c90*/  FFMA R51, R68, UR5, R31 ;  /* 0x0000000544337c23 */ /* 0x000fe2000800001f */
[----:B------:R-:W-:Y:S01]  /*2ca0*/  FMUL R25, R25, UR4 ;  /* 0x0000000419197c20 */ /* 0x000fe20008400000 */
[----:B------:R-:W-:Y:S01]  /*2cb0*/  FFMA R18, R67, UR5, R18 ;  /* 0x0000000543127c23 */ /* 0x000fe20008000012 */
[----:B------:R-:W2:Y:S01]  /*2cc0*/  LDG.E.128 R28, desc[UR8][R116.64] ;  /* 0x00000008741c7981 */ /* 0x000ea2000c1e1d00 */
[----:B------:R-:W-:Y:S01]  /*2cd0*/  FMUL R68, R26, UR4 ;  /* 0x000000041a447c20 */ /* 0x000fe20008400000 */
[----:B------:R-:W-:Y:S01]  /*2ce0*/  FMUL R75, R33, UR4 ;  /* 0x00000004214b7c20 */ /* 0x000fe20008400000 */
[----:B------:R-:W-:Y:S01]  /*2cf0*/  FMUL R72, R34, UR4 ;  /* 0x0000000422487c20 */ /* 0x000fe20008400000 */
[----:B------:R-:W-:Y:S01]  /*2d00*/  FMUL R67, R27, UR4 ;  /* 0x000000041b437c20 */ /* 0x000fe20008400000 */
[----:B------:R-:W-:Y:S01]  /*2d10*/  FMUL R76, R76, UR4 ;  /* 0x000000044c4c7c20 */ /* 0x000fe20008400000 */
[----:B------:R-:W-:Y:S01]  /*2d20*/  FMUL R74, R32, UR4 ;  /* 0x00000004204a7c20 */ /* 0x000fe20008400000 */
[----:B------:R-:W-:Y:S01]  /*2d30*/  FFMA R52, R53, UR5, R24 ;  /* 0x0000000535347c23 */ /* 0x000fe20008000018 */
[----:B------:R-:W-:Y:S01]  /*2d40*/  FMUL R77, R77, UR4 ;  /* 0x000000044d4d7c20 */ /* 0x000fe20008400000 */
[----:B------:R-:W-:Y:S01]  /*2d50*/  FFMA R53, R54, UR5, R25 ;  /* 0x0000000536357c23 */ /* 0x000fe20008000019 */
[----:B------:R-:W-:Y:S01]  /*2d60*/  FMUL R78, R78, UR4 ;  /* 0x000000044e4e7c20 */ /* 0x000fe20008400000 */
[----:B------:R-:W-:-:S04]  /*2d70*/  IMAD.WIDE R120, R64, 0x4, R118 ;  /* 0x0000000440787825 */ /* 0x000fc800078e0276 */
[----:B------:R-:W-:Y:S01]  /*2d80*/  FFMA R54, R55, UR5, R68 ;  /* 0x0000000537367c23 */ /* 0x000fe20008000044 */
[----:B------:R-:W3:Y:S01]  /*2d90*/  LDG.E.128 R32, desc[UR8][R110.64+0x10] ;  /* 0x000010086e207981 */ /* 0x000ee2000c1e1d00 */
[----:B------:R-:W-:Y:S01]  /*2da0*/  FFMA R21, R62, UR5, R75 ;  /* 0x000000053e157c23 */ /* 0x000fe2000800004b */
[----:B------:R-:W-:Y:S01]  /*2db0*/  FFMA R22, R63, UR5, R72 ;  /* 0x000000053f167c23 */ /* 0x000fe20008000048 */
[----:B------:R-:W-:Y:S01]  /*2dc0*/  FFMA R55, R60, UR5, R67 ;  /* 0x000000053c377c23 */ /* 0x000fe20008000043 */
[----:B------:R-:W4:Y:S01]  /*2dd0*/  LDG.E.128 R24, desc[UR8][R116.64+0x10] ;  /* 0x0000100874187981 */ /* 0x000f22000c1e1d00 */
[----:B------:R-:W-:Y:S01]  /*2de0*/  FFMA R76, R61, UR5, R76 ;  /* 0x000000053d4c7c23 */ /* 0x000fe2000800004c */
[----:B------:R-:W-:Y:S01]  /*2df0*/  FFMA R20, R65, UR5, R74 ;  /* 0x0000000541147c23 */ /* 0x000fe2000800004a */
[----:B------:R-:W-:Y:S01]  /*2e00*/  FFMA R77, R66, UR5, R77 ;  /* 0x00000005424d7c23 */ /* 0x000fe2000800004d */
[----:B------:R-:W5:Y:S01]  /*2e10*/  LDG.E.128 R60, desc[UR8][R118.64] ;  /* 0x00000008763c7981 */ /* 0x000f62000c1e1d00 */
[----:B------:R-:W-:-:S03]  /*2e20*/  FFMA R78, R69, UR5, R78 ;  /* 0x00000005454e7c23 */ /* 0x000fc6000800004e */
[----:B------:R-:W5:Y:S04]  /*2e30*/  LDG.E.128 R64, desc[UR8][R118.64+0x10] ;  /* 0x0000100876407981 */ /* 0x000f68000c1e1d00 */
[----:B------:R-:W5:Y:S04]  /*2e40*/  LDG.E.128 R68, desc[UR8][R120.64] ;  /* 0x0000000878447981 */ /* 0x000f68000c1e1d00 */
[----:B------:R-:W5:Y:S01]  /*2e50*/  LDG.E.128 R72, desc[UR8][R120.64+0x10] ;  /* 0x0000100878487981 */ /* 0x000f62000c1e1d00 */
[----:B------:R-:W-:Y:S01]  /*2e60*/  FMUL R79, R79, UR4 ;  /* 0x000000044f4f7c20 */ /* 0x000fe20008400000 */
        /* <DEDUP_REMOVED lines=8> */
[----:B------:R0:W-:Y:S01]  /*2ef0*/  STG.E.128 desc[UR8][R114.64], R16 ;  /* 0x0000001072007986 */ /* 0x0001e2000c101d08 */
[----:B------:R-:W-:-:S03]  /*2f00*/  FFMA R79, R104, UR5, R79 ;  /* 0x00000005684f7c23 */ /* 0x000fc6000800004f */
[----:B------:R-:W-:Y:S01]  /*2f10*/  STG.E.128 desc[UR8][R114.64+0x10], R48 ;  /* 0x0000103072007986 */ /* 0x000fe2000c101d08 */
[----:B------:R-:W-:-:S03]  /*2f20*/  FMUL R40, R40, UR4 ;  /* 0x0000000428287c20 */ /* 0x000fc60008400000 */
[----:B------:R1:W-:Y:S01]  /*2f30*/  STG.E.128 desc[UR8][R112.64], R20 ;  /* 0x0000001470007986 */ /* 0x0003e2000c101d08 */
[----:B------:R-:W-:Y:S01]  /*2f40*/  FMUL R41, R41, UR4 ;  /* 0x0000000429297c20 */ /* 0x000fe20008400000 */
[----:B------:R-:W-:Y:S01]  /*2f50*/  FMUL R42, R42, UR4 ;  /* 0x000000042a2a7c20 */ /* 0x000fe20008400000 */
[----:B------:R-:W-:Y:S01]  /*2f60*/  FMUL R43, R43, UR4 ;  /* 0x000000042b2b7c20 */ /* 0x000fe20008400000 */
[----:B------:R-:W-:Y:S01]  /*2f70*/  STG.E.128 desc[UR8][R112.64+0x10], R56 ;  /* 0x0000103870007986 */ /* 0x000fe2000c101d08 */
[----:B0-----:R-:W-:Y:S01]  /*2f80*/  FFMA R16, R105, UR5, R36 ;  /* 0x0000000569107c23 */ /* 0x001fe20008000024 */
[----:B------:R-:W-:Y:S01]  /*2f90*/  FFMA R17, R102, UR5, R37 ;  /* 0x0000000566117c23 */ /* 0x000fe20008000025 */
[----:B------:R-:W-:Y:S01]  /*2fa0*/  FFMA R18, R103, UR5, R38 ;  /* 0x0000000567127c23 */ /* 0x000fe20008000026 */
[----:B------:R-:W-:Y:S01]  /*2fb0*/  FFMA R19, R100, UR5, R39 ;  /* 0x0000000564137c23 */ /* 0x000fe20008000027 */
[----:B------:R-:W-:Y:S01]  /*2fc0*/  STG.E.128 desc[UR8][R108.64], R52 ;  /* 0x000000346c007986 */ /* 0x000fe2000c101d08 */
[----:B-1----:R-:W-:Y:S01]  /*2fd0*/  FFMA R20, R101, UR5, R44 ;  /* 0x0000000565147c23 */ /* 0x002fe2000800002c */
[----:B------:R-:W-:Y:S01]  /*2fe0*/  FFMA R21, R98, UR5, R45 ;  /* 0x0000000562157c23 */ /* 0x000fe2000800002d */
[----:B------:R-:W-:Y:S01]  /*2ff0*/  FFMA R22, R99, UR5, R46 ;  /* 0x0000000563167c23 */ /* 0x000fe2000800002e */
[----:B------:R-:W-:Y:S01]  /*3000*/  FFMA R23, R96, UR5, R47 ;  /* 0x0000000560177c23 */ /* 0x000fe2000800002f */
[----:B------:R-:W-:Y:S04]  /*3010*/  STG.E.128 desc[UR8][R108.64+0x10], R76 ;  /* 0x0000104c6c007986 */ /* 0x000fe8000c101d08 */
[----:B------:R0:W-:Y:S04]  /*3020*/  STG.E.128 desc[UR8][R106.64], R16 ;  /* 0x000000106a007986 */ /* 0x0001e8000c101d08 */
[----:B------:R1:W-:Y:S01]  /*3030*/  STG.E.128 desc[UR8][R106.64+0x10], R20 ;  /* 0x000010146a007986 */ /* 0x0003e2000c101d08 */
[----:B0-----:R-:W-:Y:S01]  /*3040*/  FFMA R16, R97, UR5, R40 ;  /* 0x0000000561107c23 */ /* 0x001fe20008000028 */
[----:B------:R-:W-:Y:S01]  /*3050*/  FFMA R17, R86, UR5, R41 ;  /* 0x0000000556117c23 */ /* 0x000fe20008000029 */
[----:B------:R-:W-:Y:S01]  /*3060*/  FFMA R18, R87, UR5, R42 ;  /* 0x0000000557127c23 */ /* 0x000fe2000800002a */
[----:B------:R-:W-:-:S05]  /*3070*/  FFMA R19, R84, UR5, R43 ;  /* 0x0000000554137c23 */ /* 0x000fca000800002b */
[----:B------:R-:W-:Y:S01]  /*3080*/  STG.E.128 desc[UR8][R110.64], R16 ;  /* 0x000000106e007986 */ /* 0x000fe2000c101d08 */
[----:B--2---:R-:W-:Y:S01]  /*3090*/  FMUL R30, R30, UR4 ;  /* 0x000000041e1e7c20 */ /* 0x004fe20008400000 */
[----:B------:R-:W-:Y:S01]  /*30a0*/  FMUL R31, R31, UR4 ;  /* 0x000000041f1f7c20 */ /* 0x000fe20008400000 */
[----:B------:R-:W-:Y:S02]  /*30b0*/  FMUL R29, R29, UR4 ;  /* 0x000000041d1d7c20 */ /* 0x000fe40008400000 */
[----:B------:R-:W-:Y:S01]  /*30c0*/  FFMA R30, R15, UR5, R30 ;  /* 0x000000050f1e7c23 */ /* 0x000fe2000800001e */
[----:B------:R-:W-:Y:S01]  /*30d0*/  FFMA R31, R12, UR5, R31 ;  /* 0x000000050c1f7c23 */ /* 0x000fe2000800001f */
[----:B------:R-:W-:Y:S01]  /*30e0*/  FFMA R29, R14, UR5, R29 ;  /* 0x000000050e1d7c23 */ /* 0x000fe2000800001d */
[----:B------:R-:W-:Y:S01]  /*30f0*/  FMUL R28, R28, UR4 ;  /* 0x000000041c1c7c20 */ /* 0x000fe20008400000 */
[----:B---3--:R-:W-:Y:S01]  /*3100*/  FMUL R32, R32, UR4 ;  /* 0x0000000420207c20 */ /* 0x008fe20008400000 */
[----:B------:R-:W-:Y:S01]  /*3110*/  FMUL R33, R33, UR4 ;  /* 0x0000000421217c20 */ /* 0x000fe20008400000 */
[----:B------:R-:W-:Y:S01]  /*3120*/  FMUL R34, R34, UR4 ;  /* 0x0000000422227c20 */ /* 0x000fe20008400000 */
[----:B------:R-:W-:Y:S01]  /*3130*/  FMUL R35, R35, UR4 ;  /* 0x0000000423237c20 */ /* 0x000fe20008400000 */
[----:B----4-:R-:W-:Y:S01]  /*3140*/  FMUL R12, R24, UR4 ;  /* 0x00000004180c7c20 */ /* 0x010fe20008400000 */
[----:B------:R-:W-:Y:S01]  /*3150*/  FMUL R15, R27, UR4 ;  /* 0x000000041b0f7c20 */ /* 0x000fe20008400000 */
[----:B------:R-:W-:Y:S01]  /*3160*/  FMUL R25, R25, UR4 ;  /* 0x0000000419197c20 */ /* 0x000fe20008400000 */
[----:B------:R-:W-:Y:S01]  /*3170*/  FMUL R14, R26, UR4 ;  /* 0x000000041a0e7c20 */ /* 0x000fe20008400000 */
[----:B-----5:R-:W-:Y:S01]  /*3180*/  FMUL R60, R60, UR4 ;  /* 0x000000043c3c7c20 */ /* 0x020fe20008400000 */
        /* <DEDUP_REMOVED lines=15> */
[----:B-1----:R-:W-:Y:S01]  /*3280*/  FFMA R20, R85, UR5, R32 ;  /* 0x0000000555147c23 */ /* 0x002fe20008000020 */
[----:B------:R-:W-:Y:S01]  /*3290*/  FFMA R21, R82, UR5, R33 ;  /* 0x0000000552157c23 */ /* 0x000fe20008000021 */
        /* <DEDUP_REMOVED lines=23> */
[----:B------:R-:W-:Y:S04]  /*3410*/  STG.E.128 desc[UR8][R110.64+0x10], R20 ;  /* 0x000010146e007986 */ /* 0x000fe8000c101d08 */
[----:B------:R-:W-:Y:S04]  /*3420*/  STG.E.128 desc[UR8][R116.64], R28 ;  /* 0x0000001c74007986 */ /* 0x000fe8000c101d08 */
[----:B------:R-:W-:Y:S04]  /*3430*/  STG.E.128 desc[UR8][R116.64+0x10], R12 ;  /* 0x0000100c74007986 */ /* 0x000fe8000c101d08 */
[----:B------:R-:W-:Y:S04]  /*3440*/  STG.E.128 desc[UR8][R118.64], R8 ;  /* 0x0000000876007986 */ /* 0x000fe8000c101d08 */
[----:B------:R-:W-:Y:S04]  /*3450*/  STG.E.128 desc[UR8][R118.64+0x10], R64 ;  /* 0x0000104076007986 */ /* 0x000fe8000c101d08 */
[----:B------:R-:W-:Y:S04]  /*3460*/  STG.E.128 desc[UR8][R120.64], R68 ;  /* 0x0000004478007986 */ /* 0x000fe8000c101d08 */
[----:B------:R-:W-:Y:S01]  /*3470*/  STG.E.128 desc[UR8][R120.64+0x10], R72 ;  /* 0x0000104878007986 */ /* 0x000fe2000c101d08 */
[----:B------:R-:W-:Y:S05]  /*3480*/  EXIT ;  /* 0x000000000000794d */ /* 0x000fea0003800000 */
.L_x_2:
[----:B------:R-:W-:-:S00]  /*3490*/  BRA `(.L_x_2) ;  /* 0xfffffffc00fc7947 */ /* 0x000fc0000383ffff */
[----:B------:R-:W-:-:S00]  /*34a0*/  NOP ;  /* 0x0000000000007918 */ /* 0x000fc00000000000 */
        /* <DEDUP_REMOVED lines=13> */
.L_x_3:


//--------------------- .nv.shared._Z15mysgemm_v10_anoiiifPKfS0_fPf --------------------------
	.section	.nv.shared._Z15mysgemm_v10_anoiiifPKfS0_fPf,"aw",@nobits
	.sectionflags	@""
	.align	4
.nv.shared._Z15mysgemm_v10_anoiiifPKfS0_fPf:
	.zero		9216


//--------------------- .nv.shared.reserved.0     --------------------------
	.section	.nv.shared.reserved.0,"aw",@nobits
	.weak		__nv_reservedSMEM_offset_0_alias
	.size		__nv_reservedSMEM_offset_0_alias, 0, 64
	.other		__nv_reservedSMEM_offset_0_alias,@"STO_CUDA_RESERVED_SHARED STV_DEFAULT"
__nv_reservedSMEM_offset_0_alias:
	.zero		0
	.zero		64


//--------------------- .nv.constant0._Z15mysgemm_v10_anoiiifPKfS0_fPf --------------------------
	.section	.nv.constant0._Z15mysgemm_v10_anoiiifPKfS0_fPf,"a",@progbits
	.sectionflags	@""
	.align	4
.nv.constant0._Z15mysgemm_v10_anoiiifPKfS0_fPf:
	.zero		944


//--------------------- SYMBOLS --------------------------

	.type		.nv.reservedSmem.offset0,@object
	.size		.nv.reservedSmem.offset0,0x4
	.type		.nv.reservedSmem.cap,@object
	.size		.nv.reservedSmem.cap,0x4
